//
// Generated by NVIDIA NVVM Compiler
//
// Compiler Build ID: CL-36424714
// Cuda compilation tools, release 13.0, V13.0.88
// Based on NVVM 20.0.0
//

.version 9.0
.target sm_100
.address_size 64

	// .globl	_Z28compute_cosine_kernel_matrixPdS_S_iddd
.func  (.param .align 16 .b8 func_retval0[16]) __internal_trig_reduction_slowpathd
(
	.param .b64 __internal_trig_reduction_slowpathd_param_0
)
;
.global .align 8 .b8 __cudart_i2opi_d[144] = {8, 93, 141, 31, 177, 95, 251, 107, 234, 146, 82, 138, 247, 57, 7, 61, 123, 241, 229, 235, 199, 186, 39, 117, 45, 234, 95, 158, 102, 63, 70, 79, 183, 9, 203, 39, 207, 126, 54, 109, 31, 109, 10, 90, 139, 17, 47, 239, 15, 152, 5, 222, 255, 151, 248, 31, 59, 40, 249, 189, 139, 95, 132, 156, 244, 57, 83, 131, 57, 214, 145, 57, 65, 126, 95, 180, 38, 112, 156, 233, 132, 68, 187, 46, 245, 53, 130, 232, 62, 167, 41, 177, 28, 235, 29, 254, 28, 146, 209, 9, 234, 46, 73, 6, 224, 210, 77, 66, 58, 110, 36, 183, 97, 197, 187, 222, 171, 99, 81, 254, 65, 144, 67, 60, 153, 149, 98, 219, 192, 221, 52, 245, 209, 87, 39, 252, 41, 21, 68, 78, 110, 131, 249, 162};
.global .align 16 .b8 __cudart_sin_cos_coeffs[128] = {70, 210, 176, 44, 241, 229, 90, 190, 146, 227, 172, 105, 227, 29, 199, 62, 161, 98, 219, 25, 160, 1, 42, 191, 24, 8, 17, 17, 17, 17, 129, 63, 84, 85, 85, 85, 85, 85, 197, 191, 0, 0, 0, 0, 0, 0, 0, 0, 0, 0, 0, 0, 0, 0, 0, 0, 100, 129, 253, 32, 131, 255, 168, 189, 40, 133, 239, 193, 167, 238, 33, 62, 217, 230, 6, 142, 79, 126, 146, 190, 233, 188, 221, 25, 160, 1, 250, 62, 71, 93, 193, 22, 108, 193, 86, 191, 81, 85, 85, 85, 85, 85, 165, 63, 0, 0, 0, 0, 0, 0, 224, 191, 0, 0, 0, 0, 0, 0, 240, 63};

.visible .entry _Z28compute_cosine_kernel_matrixPdS_S_iddd(
	.param .u64 .ptr .align 1 _Z28compute_cosine_kernel_matrixPdS_S_iddd_param_0,
	.param .u64 .ptr .align 1 _Z28compute_cosine_kernel_matrixPdS_S_iddd_param_1,
	.param .u64 .ptr .align 1 _Z28compute_cosine_kernel_matrixPdS_S_iddd_param_2,
	.param .u32 _Z28compute_cosine_kernel_matrixPdS_S_iddd_param_3,
	.param .f64 _Z28compute_cosine_kernel_matrixPdS_S_iddd_param_4,
	.param .f64 _Z28compute_cosine_kernel_matrixPdS_S_iddd_param_5,
	.param .f64 _Z28compute_cosine_kernel_matrixPdS_S_iddd_param_6
)
{
	.reg .pred 	%p<10>;
	.reg .b32 	%r<36>;
	.reg .b64 	%rd<23>;
	.reg .b64 	%fd<82>;

	ld.param.u64 	%rd1, [_Z28compute_cosine_kernel_matrixPdS_S_iddd_param_0];
	ld.param.u64 	%rd2, [_Z28compute_cosine_kernel_matrixPdS_S_iddd_param_1];
	ld.param.u64 	%rd3, [_Z28compute_cosine_kernel_matrixPdS_S_iddd_param_2];
	ld.param.u32 	%r13, [_Z28compute_cosine_kernel_matrixPdS_S_iddd_param_3];
	ld.param.f64 	%fd17, [_Z28compute_cosine_kernel_matrixPdS_S_iddd_param_4];
	ld.param.f64 	%fd18, [_Z28compute_cosine_kernel_matrixPdS_S_iddd_param_5];
	ld.param.f64 	%fd19, [_Z28compute_cosine_kernel_matrixPdS_S_iddd_param_6];
	mov.u32 	%r14, %ctaid.y;
	mov.u32 	%r15, %ntid.y;
	mov.u32 	%r16, %tid.y;
	mad.lo.s32 	%r1, %r14, %r15, %r16;
	mov.u32 	%r17, %ctaid.x;
	mov.u32 	%r18, %ntid.x;
	mov.u32 	%r19, %tid.x;
	mad.lo.s32 	%r2, %r17, %r18, %r19;
	max.s32 	%r20, %r1, %r2;
	setp.ge.s32 	%p1, %r20, %r13;
	@%p1 bra 	$L__BB0_12;
	cvta.to.global.u64 	%rd4, %rd2;
	cvta.to.global.u64 	%rd5, %rd3;
	mul.wide.u32 	%rd6, %r1, 8;
	add.s64 	%rd7, %rd4, %rd6;
	ld.global.f64 	%fd20, [%rd7];
	mul.wide.s32 	%rd8, %r2, 8;
	add.s64 	%rd9, %rd4, %rd8;
	ld.global.f64 	%fd21, [%rd9];
	sub.f64 	%fd22, %fd20, %fd21;
	add.s64 	%rd10, %rd5, %rd6;
	ld.global.f64 	%fd23, [%rd10];
	add.s64 	%rd11, %rd5, %rd8;
	ld.global.f64 	%fd24, [%rd11];
	sub.f64 	%fd1, %fd23, %fd24;
	mul.f64 	%fd2, %fd18, %fd22;
	abs.f64 	%fd3, %fd2;
	setp.neu.f64 	%p2, %fd3, 0d7FF0000000000000;
	@%p2 bra 	$L__BB0_3;
	mov.f64 	%fd30, 0d0000000000000000;
	mul.rn.f64 	%fd79, %fd2, %fd30;
	mov.b32 	%r33, 1;
	bra.uni 	$L__BB0_6;
$L__BB0_3:
	mul.f64 	%fd25, %fd2, 0d3FE45F306DC9C883;
	cvt.rni.s32.f64 	%r32, %fd25;
	cvt.rn.f64.s32 	%fd26, %r32;
	fma.rn.f64 	%fd27, %fd26, 0dBFF921FB54442D18, %fd2;
	fma.rn.f64 	%fd28, %fd26, 0dBC91A62633145C00, %fd27;
	fma.rn.f64 	%fd79, %fd26, 0dB97B839A252049C0, %fd28;
	setp.ltu.f64 	%p3, %fd3, 0d41E0000000000000;
	@%p3 bra 	$L__BB0_5;
	{ // callseq 0, 0
	.param .b64 param0;
	st.param.f64 	[param0], %fd2;
	.param .align 16 .b8 retval0[16];
	call.uni (retval0), 
	__internal_trig_reduction_slowpathd, 
	(
	param0
	);
	ld.param.f64 	%fd79, [retval0];
	ld.param.b32 	%r32, [retval0+8];
	} // callseq 0
$L__BB0_5:
	add.s32 	%r33, %r32, 1;
$L__BB0_6:
	shl.b32 	%r23, %r33, 6;
	cvt.u64.u32 	%rd12, %r23;
	and.b64  	%rd13, %rd12, 64;
	mov.u64 	%rd14, __cudart_sin_cos_coeffs;
	add.s64 	%rd15, %rd14, %rd13;
	mul.rn.f64 	%fd31, %fd79, %fd79;
	and.b32  	%r24, %r33, 1;
	setp.eq.b32 	%p4, %r24, 1;
	selp.f64 	%fd32, 0dBDA8FF8320FD8164, 0d3DE5DB65F9785EBA, %p4;
	ld.global.nc.v2.f64 	{%fd33, %fd34}, [%rd15];
	fma.rn.f64 	%fd35, %fd32, %fd31, %fd33;
	fma.rn.f64 	%fd36, %fd35, %fd31, %fd34;
	ld.global.nc.v2.f64 	{%fd37, %fd38}, [%rd15+16];
	fma.rn.f64 	%fd39, %fd36, %fd31, %fd37;
	fma.rn.f64 	%fd40, %fd39, %fd31, %fd38;
	ld.global.nc.v2.f64 	{%fd41, %fd42}, [%rd15+32];
	fma.rn.f64 	%fd43, %fd40, %fd31, %fd41;
	fma.rn.f64 	%fd44, %fd43, %fd31, %fd42;
	fma.rn.f64 	%fd45, %fd44, %fd79, %fd79;
	fma.rn.f64 	%fd46, %fd44, %fd31, 0d3FF0000000000000;
	selp.f64 	%fd47, %fd46, %fd45, %p4;
	and.b32  	%r25, %r33, 2;
	setp.eq.s32 	%p5, %r25, 0;
	mov.f64 	%fd48, 0d0000000000000000;
	sub.f64 	%fd49, %fd48, %fd47;
	selp.f64 	%fd9, %fd47, %fd49, %p5;
	mul.f64 	%fd10, %fd19, %fd1;
	abs.f64 	%fd11, %fd10;
	setp.neu.f64 	%p6, %fd11, 0d7FF0000000000000;
	@%p6 bra 	$L__BB0_8;
	mov.f64 	%fd55, 0d0000000000000000;
	mul.rn.f64 	%fd81, %fd10, %fd55;
	mov.b32 	%r35, 1;
	bra.uni 	$L__BB0_11;
$L__BB0_8:
	mul.f64 	%fd50, %fd10, 0d3FE45F306DC9C883;
	cvt.rni.s32.f64 	%r34, %fd50;
	cvt.rn.f64.s32 	%fd51, %r34;
	fma.rn.f64 	%fd52, %fd51, 0dBFF921FB54442D18, %fd10;
	fma.rn.f64 	%fd53, %fd51, 0dBC91A62633145C00, %fd52;
	fma.rn.f64 	%fd81, %fd51, 0dB97B839A252049C0, %fd53;
	setp.ltu.f64 	%p7, %fd11, 0d41E0000000000000;
	@%p7 bra 	$L__BB0_10;
	{ // callseq 1, 0
	.param .b64 param0;
	st.param.f64 	[param0], %fd10;
	.param .align 16 .b8 retval0[16];
	call.uni (retval0), 
	__internal_trig_reduction_slowpathd, 
	(
	param0
	);
	ld.param.f64 	%fd81, [retval0];
	ld.param.b32 	%r34, [retval0+8];
	} // callseq 1
$L__BB0_10:
	add.s32 	%r35, %r34, 1;
$L__BB0_11:
	shl.b32 	%r28, %r35, 6;
	cvt.u64.u32 	%rd16, %r28;
	and.b64  	%rd17, %rd16, 64;
	add.s64 	%rd19, %rd14, %rd17;
	mul.rn.f64 	%fd56, %fd81, %fd81;
	and.b32  	%r29, %r35, 1;
	setp.eq.b32 	%p8, %r29, 1;
	selp.f64 	%fd57, 0dBDA8FF8320FD8164, 0d3DE5DB65F9785EBA, %p8;
	ld.global.nc.v2.f64 	{%fd58, %fd59}, [%rd19];
	fma.rn.f64 	%fd60, %fd57, %fd56, %fd58;
	fma.rn.f64 	%fd61, %fd60, %fd56, %fd59;
	ld.global.nc.v2.f64 	{%fd62, %fd63}, [%rd19+16];
	fma.rn.f64 	%fd64, %fd61, %fd56, %fd62;
	fma.rn.f64 	%fd65, %fd64, %fd56, %fd63;
	ld.global.nc.v2.f64 	{%fd66, %fd67}, [%rd19+32];
	fma.rn.f64 	%fd68, %fd65, %fd56, %fd66;
	fma.rn.f64 	%fd69, %fd68, %fd56, %fd67;
	fma.rn.f64 	%fd70, %fd69, %fd81, %fd81;
	fma.rn.f64 	%fd71, %fd69, %fd56, 0d3FF0000000000000;
	selp.f64 	%fd72, %fd71, %fd70, %p8;
	and.b32  	%r30, %r35, 2;
	setp.eq.s32 	%p9, %r30, 0;
	mov.f64 	%fd73, 0d0000000000000000;
	sub.f64 	%fd74, %fd73, %fd72;
	selp.f64 	%fd75, %fd72, %fd74, %p9;
	mul.f64 	%fd76, %fd17, %fd9;
	mul.f64 	%fd77, %fd76, %fd75;
	mad.lo.s32 	%r31, %r13, %r1, %r2;
	cvta.to.global.u64 	%rd20, %rd1;
	mul.wide.s32 	%rd21, %r31, 8;
	add.s64 	%rd22, %rd20, %rd21;
	st.global.f64 	[%rd22], %fd77;
$L__BB0_12:
	ret;

}
	// .globl	_Z18add_noise_diagonalPdid
.visible .entry _Z18add_noise_diagonalPdid(
	.param .u64 .ptr .align 1 _Z18add_noise_diagonalPdid_param_0,
	.param .u32 _Z18add_noise_diagonalPdid_param_1,
	.param .f64 _Z18add_noise_diagonalPdid_param_2
)
{
	.reg .pred 	%p<2>;
	.reg .b32 	%r<7>;
	.reg .b64 	%rd<5>;
	.reg .b64 	%fd<4>;

	ld.param.u64 	%rd1, [_Z18add_noise_diagonalPdid_param_0];
	ld.param.u32 	%r2, [_Z18add_noise_diagonalPdid_param_1];
	ld.param.f64 	%fd1, [_Z18add_noise_diagonalPdid_param_2];
	mov.u32 	%r3, %ctaid.x;
	mov.u32 	%r4, %ntid.x;
	mov.u32 	%r5, %tid.x;
	mad.lo.s32 	%r1, %r3, %r4, %r5;
	setp.ge.s32 	%p1, %r1, %r2;
	@%p1 bra 	$L__BB1_2;
	cvta.to.global.u64 	%rd2, %rd1;
	mad.lo.s32 	%r6, %r2, %r1, %r1;
	mul.wide.s32 	%rd3, %r6, 8;
	add.s64 	%rd4, %rd2, %rd3;
	ld.global.f64 	%fd2, [%rd4];
	add.f64 	%fd3, %fd1, %fd2;
	st.global.f64 	[%rd4], %fd3;
$L__BB1_2:
	ret;

}
	// .globl	_Z28cholesky_decomposition_chunkPdiii
.visible .entry _Z28cholesky_decomposition_chunkPdiii(
	.param .u64 .ptr .align 1 _Z28cholesky_decomposition_chunkPdiii_param_0,
	.param .u32 _Z28cholesky_decomposition_chunkPdiii_param_1,
	.param .u32 _Z28cholesky_decomposition_chunkPdiii_param_2,
	.param .u32 _Z28cholesky_decomposition_chunkPdiii_param_3
)
{
	.reg .pred 	%p<27>;
	.reg .b16 	%rs<17>;
	.reg .b32 	%r<97>;
	.reg .b64 	%rd<33>;
	.reg .b64 	%fd<209>;

	ld.param.u64 	%rd6, [_Z28cholesky_decomposition_chunkPdiii_param_0];
	ld.param.u32 	%r41, [_Z28cholesky_decomposition_chunkPdiii_param_1];
	ld.param.u32 	%r42, [_Z28cholesky_decomposition_chunkPdiii_param_2];
	ld.param.u32 	%r43, [_Z28cholesky_decomposition_chunkPdiii_param_3];
	cvta.to.global.u64 	%rd1, %rd6;
	mov.u32 	%r1, %tid.x;
	min.s32 	%r44, %r43, %r41;
	setp.le.s32 	%p1, %r44, %r42;
	@%p1 bra 	$L__BB2_37;
	ld.param.u32 	%r85, [_Z28cholesky_decomposition_chunkPdiii_param_2];
	mov.u32 	%r2, %ntid.x;
	cvt.u16.u32 	%rs1, %r85;
	mov.b32 	%r84, 0;
	mov.b16 	%rs15, 0;
	mov.u16 	%rs16, %rs15;
$L__BB2_2:
	mov.u32 	%r5, %r85;
	ld.param.u32 	%r81, [_Z28cholesky_decomposition_chunkPdiii_param_2];
	setp.ne.s32 	%p2, %r1, 0;
	cvt.u16.u32 	%rs8, %r81;
	add.s16 	%rs9, %rs15, %rs8;
	cvt.u32.u16 	%r46, %rs9;
	and.b32  	%r6, %r46, 7;
	add.s32 	%r7, %r6, -1;
	add.s16 	%rs10, %rs16, %rs1;
	cvt.u32.u16 	%r47, %rs10;
	and.b32  	%r8, %r47, 15;
	add.s32 	%r9, %r8, -1;
	add.s32 	%r48, %r81, %r84;
	add.s32 	%r10, %r48, -1;
	mul.lo.s32 	%r11, %r5, %r41;
	add.s32 	%r49, %r11, %r5;
	mul.wide.s32 	%rd7, %r49, 8;
	add.s64 	%rd2, %rd1, %rd7;
	@%p2 bra 	$L__BB2_18;
	setp.lt.s32 	%p3, %r5, 1;
	mov.f64 	%fd200, 0d0000000000000000;
	@%p3 bra 	$L__BB2_17;
	setp.lt.u32 	%p4, %r10, 15;
	mov.f64 	%fd200, 0d0000000000000000;
	mov.b32 	%r89, 0;
	@%p4 bra 	$L__BB2_7;
	and.b32  	%r89, %r5, 2147483632;
	neg.s32 	%r87, %r89;
	mov.f64 	%fd200, 0d0000000000000000;
	mov.u32 	%r86, %r11;
$L__BB2_6:
	.pragma "nounroll";
	mul.wide.s32 	%rd8, %r86, 8;
	add.s64 	%rd9, %rd1, %rd8;
	ld.global.f64 	%fd33, [%rd9];
	fma.rn.f64 	%fd34, %fd33, %fd33, %fd200;
	ld.global.f64 	%fd35, [%rd9+8];
	fma.rn.f64 	%fd36, %fd35, %fd35, %fd34;
	ld.global.f64 	%fd37, [%rd9+16];
	fma.rn.f64 	%fd38, %fd37, %fd37, %fd36;
	ld.global.f64 	%fd39, [%rd9+24];
	fma.rn.f64 	%fd40, %fd39, %fd39, %fd38;
	ld.global.f64 	%fd41, [%rd9+32];
	fma.rn.f64 	%fd42, %fd41, %fd41, %fd40;
	ld.global.f64 	%fd43, [%rd9+40];
	fma.rn.f64 	%fd44, %fd43, %fd43, %fd42;
	ld.global.f64 	%fd45, [%rd9+48];
	fma.rn.f64 	%fd46, %fd45, %fd45, %fd44;
	ld.global.f64 	%fd47, [%rd9+56];
	fma.rn.f64 	%fd48, %fd47, %fd47, %fd46;
	ld.global.f64 	%fd49, [%rd9+64];
	fma.rn.f64 	%fd50, %fd49, %fd49, %fd48;
	ld.global.f64 	%fd51, [%rd9+72];
	fma.rn.f64 	%fd52, %fd51, %fd51, %fd50;
	ld.global.f64 	%fd53, [%rd9+80];
	fma.rn.f64 	%fd54, %fd53, %fd53, %fd52;
	ld.global.f64 	%fd55, [%rd9+88];
	fma.rn.f64 	%fd56, %fd55, %fd55, %fd54;
	ld.global.f64 	%fd57, [%rd9+96];
	fma.rn.f64 	%fd58, %fd57, %fd57, %fd56;
	ld.global.f64 	%fd59, [%rd9+104];
	fma.rn.f64 	%fd60, %fd59, %fd59, %fd58;
	ld.global.f64 	%fd61, [%rd9+112];
	fma.rn.f64 	%fd62, %fd61, %fd61, %fd60;
	ld.global.f64 	%fd63, [%rd9+120];
	fma.rn.f64 	%fd200, %fd63, %fd63, %fd62;
	add.s32 	%r87, %r87, 16;
	add.s32 	%r86, %r86, 16;
	setp.ne.s32 	%p5, %r87, 0;
	@%p5 bra 	$L__BB2_6;
$L__BB2_7:
	and.b32  	%r52, %r5, 15;
	setp.eq.s32 	%p6, %r52, 0;
	@%p6 bra 	$L__BB2_17;
	setp.lt.u32 	%p7, %r9, 7;
	@%p7 bra 	$L__BB2_10;
	add.s32 	%r53, %r89, %r11;
	mul.wide.s32 	%rd10, %r53, 8;
	add.s64 	%rd11, %rd1, %rd10;
	ld.global.f64 	%fd65, [%rd11];
	fma.rn.f64 	%fd66, %fd65, %fd65, %fd200;
	ld.global.f64 	%fd67, [%rd11+8];
	fma.rn.f64 	%fd68, %fd67, %fd67, %fd66;
	ld.global.f64 	%fd69, [%rd11+16];
	fma.rn.f64 	%fd70, %fd69, %fd69, %fd68;
	ld.global.f64 	%fd71, [%rd11+24];
	fma.rn.f64 	%fd72, %fd71, %fd71, %fd70;
	ld.global.f64 	%fd73, [%rd11+32];
	fma.rn.f64 	%fd74, %fd73, %fd73, %fd72;
	ld.global.f64 	%fd75, [%rd11+40];
	fma.rn.f64 	%fd76, %fd75, %fd75, %fd74;
	ld.global.f64 	%fd77, [%rd11+48];
	fma.rn.f64 	%fd78, %fd77, %fd77, %fd76;
	ld.global.f64 	%fd79, [%rd11+56];
	fma.rn.f64 	%fd200, %fd79, %fd79, %fd78;
	add.s32 	%r89, %r89, 8;
$L__BB2_10:
	and.b32  	%r54, %r8, 7;
	setp.eq.s32 	%p8, %r54, 0;
	@%p8 bra 	$L__BB2_17;
	and.b32  	%r21, %r6, 3;
	setp.lt.u32 	%p9, %r7, 3;
	@%p9 bra 	$L__BB2_13;
	add.s32 	%r55, %r89, %r11;
	mul.wide.s32 	%rd12, %r55, 8;
	add.s64 	%rd13, %rd1, %rd12;
	ld.global.f64 	%fd81, [%rd13];
	fma.rn.f64 	%fd82, %fd81, %fd81, %fd200;
	ld.global.f64 	%fd83, [%rd13+8];
	fma.rn.f64 	%fd84, %fd83, %fd83, %fd82;
	ld.global.f64 	%fd85, [%rd13+16];
	fma.rn.f64 	%fd86, %fd85, %fd85, %fd84;
	ld.global.f64 	%fd87, [%rd13+24];
	fma.rn.f64 	%fd200, %fd87, %fd87, %fd86;
	add.s32 	%r89, %r89, 4;
$L__BB2_13:
	setp.eq.s32 	%p10, %r21, 0;
	@%p10 bra 	$L__BB2_17;
	add.s32 	%r56, %r89, %r11;
	mul.wide.s32 	%rd14, %r56, 8;
	add.s64 	%rd3, %rd1, %rd14;
	ld.global.f64 	%fd88, [%rd3];
	fma.rn.f64 	%fd200, %fd88, %fd88, %fd200;
	setp.eq.s32 	%p11, %r21, 1;
	@%p11 bra 	$L__BB2_17;
	ld.global.f64 	%fd89, [%rd3+8];
	fma.rn.f64 	%fd200, %fd89, %fd89, %fd200;
	setp.eq.s32 	%p12, %r21, 2;
	@%p12 bra 	$L__BB2_17;
	ld.global.f64 	%fd90, [%rd3+16];
	fma.rn.f64 	%fd200, %fd90, %fd90, %fd200;
$L__BB2_17:
	ld.global.f64 	%fd91, [%rd2];
	sub.f64 	%fd92, %fd91, %fd200;
	sqrt.rn.f64 	%fd93, %fd92;
	st.global.f64 	[%rd2], %fd93;
$L__BB2_18:
	bar.sync 	0;
	add.s32 	%r85, %r5, 1;
	add.s32 	%r91, %r85, %r1;
	setp.ge.s32 	%p13, %r91, %r41;
	@%p13 bra 	$L__BB2_36;
	setp.gt.s32 	%p14, %r5, 0;
	@%p14 bra 	$L__BB2_20;
	bra.uni 	$L__BB2_35;
$L__BB2_20:
	and.b32  	%r26, %r5, 2147483632;
	and.b32  	%r27, %r6, 3;
$L__BB2_21:
	ld.param.u32 	%r82, [_Z28cholesky_decomposition_chunkPdiii_param_2];
	add.s32 	%r59, %r82, %r84;
	add.s32 	%r60, %r59, -1;
	setp.lt.u32 	%p16, %r60, 15;
	mul.lo.s32 	%r29, %r91, %r41;
	mov.f64 	%fd208, 0d0000000000000000;
	mov.b32 	%r94, 0;
	@%p16 bra 	$L__BB2_24;
	mov.f64 	%fd208, 0d0000000000000000;
	mov.b32 	%r92, 0;
$L__BB2_23:
	.pragma "nounroll";
	add.s32 	%r62, %r92, %r29;
	mul.wide.s32 	%rd17, %r62, 8;
	add.s64 	%rd18, %rd1, %rd17;
	ld.global.f64 	%fd100, [%rd18];
	add.s32 	%r63, %r92, %r11;
	mul.wide.s32 	%rd19, %r63, 8;
	add.s64 	%rd20, %rd1, %rd19;
	ld.global.f64 	%fd101, [%rd20];
	fma.rn.f64 	%fd102, %fd100, %fd101, %fd208;
	ld.global.f64 	%fd103, [%rd18+8];
	ld.global.f64 	%fd104, [%rd20+8];
	fma.rn.f64 	%fd105, %fd103, %fd104, %fd102;
	ld.global.f64 	%fd106, [%rd18+16];
	ld.global.f64 	%fd107, [%rd20+16];
	fma.rn.f64 	%fd108, %fd106, %fd107, %fd105;
	ld.global.f64 	%fd109, [%rd18+24];
	ld.global.f64 	%fd110, [%rd20+24];
	fma.rn.f64 	%fd111, %fd109, %fd110, %fd108;
	ld.global.f64 	%fd112, [%rd18+32];
	ld.global.f64 	%fd113, [%rd20+32];
	fma.rn.f64 	%fd114, %fd112, %fd113, %fd111;
	ld.global.f64 	%fd115, [%rd18+40];
	ld.global.f64 	%fd116, [%rd20+40];
	fma.rn.f64 	%fd117, %fd115, %fd116, %fd114;
	ld.global.f64 	%fd118, [%rd18+48];
	ld.global.f64 	%fd119, [%rd20+48];
	fma.rn.f64 	%fd120, %fd118, %fd119, %fd117;
	ld.global.f64 	%fd121, [%rd18+56];
	ld.global.f64 	%fd122, [%rd20+56];
	fma.rn.f64 	%fd123, %fd121, %fd122, %fd120;
	ld.global.f64 	%fd124, [%rd18+64];
	ld.global.f64 	%fd125, [%rd20+64];
	fma.rn.f64 	%fd126, %fd124, %fd125, %fd123;
	ld.global.f64 	%fd127, [%rd18+72];
	ld.global.f64 	%fd128, [%rd20+72];
	fma.rn.f64 	%fd129, %fd127, %fd128, %fd126;
	ld.global.f64 	%fd130, [%rd18+80];
	ld.global.f64 	%fd131, [%rd20+80];
	fma.rn.f64 	%fd132, %fd130, %fd131, %fd129;
	ld.global.f64 	%fd133, [%rd18+88];
	ld.global.f64 	%fd134, [%rd20+88];
	fma.rn.f64 	%fd135, %fd133, %fd134, %fd132;
	ld.global.f64 	%fd136, [%rd18+96];
	ld.global.f64 	%fd137, [%rd20+96];
	fma.rn.f64 	%fd138, %fd136, %fd137, %fd135;
	ld.global.f64 	%fd139, [%rd18+104];
	ld.global.f64 	%fd140, [%rd20+104];
	fma.rn.f64 	%fd141, %fd139, %fd140, %fd138;
	ld.global.f64 	%fd142, [%rd18+112];
	ld.global.f64 	%fd143, [%rd20+112];
	fma.rn.f64 	%fd144, %fd142, %fd143, %fd141;
	ld.global.f64 	%fd145, [%rd18+120];
	ld.global.f64 	%fd146, [%rd20+120];
	fma.rn.f64 	%fd208, %fd145, %fd146, %fd144;
	add.s32 	%r92, %r92, 16;
	setp.ne.s32 	%p17, %r92, %r26;
	mov.u32 	%r94, %r26;
	@%p17 bra 	$L__BB2_23;
$L__BB2_24:
	and.b32  	%r64, %r5, 15;
	setp.eq.s32 	%p18, %r64, 0;
	@%p18 bra 	$L__BB2_34;
	add.s32 	%r67, %r8, -1;
	setp.lt.u32 	%p19, %r67, 7;
	@%p19 bra 	$L__BB2_27;
	add.s32 	%r68, %r94, %r29;
	mul.wide.s32 	%rd21, %r68, 8;
	add.s64 	%rd22, %rd1, %rd21;
	ld.global.f64 	%fd148, [%rd22];
	add.s32 	%r69, %r94, %r11;
	mul.wide.s32 	%rd23, %r69, 8;
	add.s64 	%rd24, %rd1, %rd23;
	ld.global.f64 	%fd149, [%rd24];
	fma.rn.f64 	%fd150, %fd148, %fd149, %fd208;
	ld.global.f64 	%fd151, [%rd22+8];
	ld.global.f64 	%fd152, [%rd24+8];
	fma.rn.f64 	%fd153, %fd151, %fd152, %fd150;
	ld.global.f64 	%fd154, [%rd22+16];
	ld.global.f64 	%fd155, [%rd24+16];
	fma.rn.f64 	%fd156, %fd154, %fd155, %fd153;
	ld.global.f64 	%fd157, [%rd22+24];
	ld.global.f64 	%fd158, [%rd24+24];
	fma.rn.f64 	%fd159, %fd157, %fd158, %fd156;
	ld.global.f64 	%fd160, [%rd22+32];
	ld.global.f64 	%fd161, [%rd24+32];
	fma.rn.f64 	%fd162, %fd160, %fd161, %fd159;
	ld.global.f64 	%fd163, [%rd22+40];
	ld.global.f64 	%fd164, [%rd24+40];
	fma.rn.f64 	%fd165, %fd163, %fd164, %fd162;
	ld.global.f64 	%fd166, [%rd22+48];
	ld.global.f64 	%fd167, [%rd24+48];
	fma.rn.f64 	%fd168, %fd166, %fd167, %fd165;
	ld.global.f64 	%fd169, [%rd22+56];
	ld.global.f64 	%fd170, [%rd24+56];
	fma.rn.f64 	%fd208, %fd169, %fd170, %fd168;
	add.s32 	%r94, %r94, 8;
$L__BB2_27:
	and.b32  	%r71, %r47, 7;
	setp.eq.s32 	%p20, %r71, 0;
	@%p20 bra 	$L__BB2_34;
	ld.param.u32 	%r83, [_Z28cholesky_decomposition_chunkPdiii_param_2];
	cvt.u16.u32 	%rs13, %r83;
	add.s16 	%rs14, %rs15, %rs13;
	cvt.u32.u16 	%r72, %rs14;
	and.b32  	%r73, %r72, 7;
	add.s32 	%r74, %r73, -1;
	setp.lt.u32 	%p21, %r74, 3;
	@%p21 bra 	$L__BB2_30;
	add.s32 	%r75, %r94, %r29;
	mul.wide.s32 	%rd25, %r75, 8;
	add.s64 	%rd26, %rd1, %rd25;
	ld.global.f64 	%fd172, [%rd26];
	add.s32 	%r76, %r94, %r11;
	mul.wide.s32 	%rd27, %r76, 8;
	add.s64 	%rd28, %rd1, %rd27;
	ld.global.f64 	%fd173, [%rd28];
	fma.rn.f64 	%fd174, %fd172, %fd173, %fd208;
	ld.global.f64 	%fd175, [%rd26+8];
	ld.global.f64 	%fd176, [%rd28+8];
	fma.rn.f64 	%fd177, %fd175, %fd176, %fd174;
	ld.global.f64 	%fd178, [%rd26+16];
	ld.global.f64 	%fd179, [%rd28+16];
	fma.rn.f64 	%fd180, %fd178, %fd179, %fd177;
	ld.global.f64 	%fd181, [%rd26+24];
	ld.global.f64 	%fd182, [%rd28+24];
	fma.rn.f64 	%fd208, %fd181, %fd182, %fd180;
	add.s32 	%r94, %r94, 4;
$L__BB2_30:
	setp.eq.s32 	%p22, %r27, 0;
	@%p22 bra 	$L__BB2_34;
	setp.eq.s32 	%p23, %r27, 1;
	add.s32 	%r77, %r94, %r29;
	mul.wide.s32 	%rd29, %r77, 8;
	add.s64 	%rd4, %rd1, %rd29;
	ld.global.f64 	%fd183, [%rd4];
	add.s32 	%r78, %r94, %r11;
	mul.wide.s32 	%rd30, %r78, 8;
	add.s64 	%rd5, %rd1, %rd30;
	ld.global.f64 	%fd184, [%rd5];
	fma.rn.f64 	%fd208, %fd183, %fd184, %fd208;
	@%p23 bra 	$L__BB2_34;
	setp.eq.s32 	%p24, %r27, 2;
	ld.global.f64 	%fd185, [%rd4+8];
	ld.global.f64 	%fd186, [%rd5+8];
	fma.rn.f64 	%fd208, %fd185, %fd186, %fd208;
	@%p24 bra 	$L__BB2_34;
	ld.global.f64 	%fd187, [%rd4+16];
	ld.global.f64 	%fd188, [%rd5+16];
	fma.rn.f64 	%fd208, %fd187, %fd188, %fd208;
$L__BB2_34:
	add.s32 	%r79, %r29, %r5;
	mul.wide.s32 	%rd31, %r79, 8;
	add.s64 	%rd32, %rd1, %rd31;
	ld.global.f64 	%fd189, [%rd32];
	sub.f64 	%fd190, %fd189, %fd208;
	ld.global.f64 	%fd191, [%rd2];
	div.rn.f64 	%fd192, %fd190, %fd191;
	st.global.f64 	[%rd32], %fd192;
	add.s32 	%r91, %r91, %r2;
	setp.lt.s32 	%p25, %r91, %r41;
	@%p25 bra 	$L__BB2_21;
	bra.uni 	$L__BB2_36;
$L__BB2_35:
	mad.lo.s32 	%r57, %r91, %r41, %r5;
	mul.wide.s32 	%rd15, %r57, 8;
	add.s64 	%rd16, %rd1, %rd15;
	ld.global.f64 	%fd94, [%rd16];
	ld.global.f64 	%fd95, [%rd2];
	div.rn.f64 	%fd96, %fd94, %fd95;
	st.global.f64 	[%rd16], %fd96;
	add.s32 	%r91, %r91, %r2;
	setp.lt.s32 	%p15, %r91, %r41;
	@%p15 bra 	$L__BB2_35;
$L__BB2_36:
	bar.sync 	0;
	setp.lt.s32 	%p26, %r85, %r44;
	add.s32 	%r84, %r84, 1;
	add.s16 	%rs16, %rs16, 1;
	add.s16 	%rs15, %rs15, 1;
	@%p26 bra 	$L__BB2_2;
$L__BB2_37:
	ret;

}
	// .globl	_Z20forward_substitutionPdS_S_i
.visible .entry _Z20forward_substitutionPdS_S_i(
	.param .u64 .ptr .align 1 _Z20forward_substitutionPdS_S_i_param_0,
	.param .u64 .ptr .align 1 _Z20forward_substitutionPdS_S_i_param_1,
	.param .u64 .ptr .align 1 _Z20forward_substitutionPdS_S_i_param_2,
	.param .u32 _Z20forward_substitutionPdS_S_i_param_3
)
{
	.reg .pred 	%p<11>;
	.reg .b32 	%r<38>;
	.reg .b64 	%rd<34>;
	.reg .b64 	%fd<116>;

	ld.param.u64 	%rd11, [_Z20forward_substitutionPdS_S_i_param_0];
	ld.param.u64 	%rd10, [_Z20forward_substitutionPdS_S_i_param_1];
	ld.param.u64 	%rd12, [_Z20forward_substitutionPdS_S_i_param_2];
	ld.param.u32 	%r23, [_Z20forward_substitutionPdS_S_i_param_3];
	cvta.to.global.u64 	%rd1, %rd12;
	cvta.to.global.u64 	%rd2, %rd11;
	mov.u32 	%r24, %ctaid.x;
	mov.u32 	%r25, %ntid.x;
	mov.u32 	%r26, %tid.x;
	mad.lo.s32 	%r1, %r24, %r25, %r26;
	setp.ge.s32 	%p1, %r1, %r23;
	@%p1 bra 	$L__BB3_15;
	setp.lt.s32 	%p2, %r1, 1;
	mov.f64 	%fd115, 0d0000000000000000;
	@%p2 bra 	$L__BB3_14;
	mul.lo.s32 	%r2, %r23, %r1;
	and.b32  	%r3, %r1, 15;
	setp.lt.u32 	%p3, %r1, 16;
	mov.f64 	%fd115, 0d0000000000000000;
	mov.b32 	%r34, 0;
	@%p3 bra 	$L__BB3_5;
	and.b32  	%r34, %r1, 2147483632;
	neg.s32 	%r32, %r34;
	add.s64 	%rd3, %rd2, 64;
	add.s64 	%rd32, %rd1, 64;
	mov.f64 	%fd115, 0d0000000000000000;
	mov.u32 	%r31, %r2;
$L__BB3_4:
	.pragma "nounroll";
	mul.wide.s32 	%rd13, %r31, 8;
	add.s64 	%rd14, %rd3, %rd13;
	ld.global.f64 	%fd18, [%rd14+-64];
	ld.global.f64 	%fd19, [%rd32+-64];
	fma.rn.f64 	%fd20, %fd18, %fd19, %fd115;
	ld.global.f64 	%fd21, [%rd14+-56];
	ld.global.f64 	%fd22, [%rd32+-56];
	fma.rn.f64 	%fd23, %fd21, %fd22, %fd20;
	ld.global.f64 	%fd24, [%rd14+-48];
	ld.global.f64 	%fd25, [%rd32+-48];
	fma.rn.f64 	%fd26, %fd24, %fd25, %fd23;
	ld.global.f64 	%fd27, [%rd14+-40];
	ld.global.f64 	%fd28, [%rd32+-40];
	fma.rn.f64 	%fd29, %fd27, %fd28, %fd26;
	ld.global.f64 	%fd30, [%rd14+-32];
	ld.global.f64 	%fd31, [%rd32+-32];
	fma.rn.f64 	%fd32, %fd30, %fd31, %fd29;
	ld.global.f64 	%fd33, [%rd14+-24];
	ld.global.f64 	%fd34, [%rd32+-24];
	fma.rn.f64 	%fd35, %fd33, %fd34, %fd32;
	ld.global.f64 	%fd36, [%rd14+-16];
	ld.global.f64 	%fd37, [%rd32+-16];
	fma.rn.f64 	%fd38, %fd36, %fd37, %fd35;
	ld.global.f64 	%fd39, [%rd14+-8];
	ld.global.f64 	%fd40, [%rd32+-8];
	fma.rn.f64 	%fd41, %fd39, %fd40, %fd38;
	ld.global.f64 	%fd42, [%rd14];
	ld.global.f64 	%fd43, [%rd32];
	fma.rn.f64 	%fd44, %fd42, %fd43, %fd41;
	ld.global.f64 	%fd45, [%rd14+8];
	ld.global.f64 	%fd46, [%rd32+8];
	fma.rn.f64 	%fd47, %fd45, %fd46, %fd44;
	ld.global.f64 	%fd48, [%rd14+16];
	ld.global.f64 	%fd49, [%rd32+16];
	fma.rn.f64 	%fd50, %fd48, %fd49, %fd47;
	ld.global.f64 	%fd51, [%rd14+24];
	ld.global.f64 	%fd52, [%rd32+24];
	fma.rn.f64 	%fd53, %fd51, %fd52, %fd50;
	ld.global.f64 	%fd54, [%rd14+32];
	ld.global.f64 	%fd55, [%rd32+32];
	fma.rn.f64 	%fd56, %fd54, %fd55, %fd53;
	ld.global.f64 	%fd57, [%rd14+40];
	ld.global.f64 	%fd58, [%rd32+40];
	fma.rn.f64 	%fd59, %fd57, %fd58, %fd56;
	ld.global.f64 	%fd60, [%rd14+48];
	ld.global.f64 	%fd61, [%rd32+48];
	fma.rn.f64 	%fd62, %fd60, %fd61, %fd59;
	ld.global.f64 	%fd63, [%rd14+56];
	ld.global.f64 	%fd64, [%rd32+56];
	fma.rn.f64 	%fd115, %fd63, %fd64, %fd62;
	add.s32 	%r32, %r32, 16;
	add.s32 	%r31, %r31, 16;
	add.s64 	%rd32, %rd32, 128;
	setp.ne.s32 	%p4, %r32, 0;
	@%p4 bra 	$L__BB3_4;
$L__BB3_5:
	setp.eq.s32 	%p5, %r3, 0;
	@%p5 bra 	$L__BB3_14;
	and.b32  	%r11, %r1, 7;
	setp.lt.u32 	%p6, %r3, 8;
	@%p6 bra 	$L__BB3_8;
	add.s32 	%r28, %r34, %r2;
	mul.wide.s32 	%rd15, %r28, 8;
	add.s64 	%rd16, %rd2, %rd15;
	ld.global.f64 	%fd66, [%rd16];
	mul.wide.u32 	%rd17, %r34, 8;
	add.s64 	%rd18, %rd1, %rd17;
	ld.global.f64 	%fd67, [%rd18];
	fma.rn.f64 	%fd68, %fd66, %fd67, %fd115;
	ld.global.f64 	%fd69, [%rd16+8];
	ld.global.f64 	%fd70, [%rd18+8];
	fma.rn.f64 	%fd71, %fd69, %fd70, %fd68;
	ld.global.f64 	%fd72, [%rd16+16];
	ld.global.f64 	%fd73, [%rd18+16];
	fma.rn.f64 	%fd74, %fd72, %fd73, %fd71;
	ld.global.f64 	%fd75, [%rd16+24];
	ld.global.f64 	%fd76, [%rd18+24];
	fma.rn.f64 	%fd77, %fd75, %fd76, %fd74;
	ld.global.f64 	%fd78, [%rd16+32];
	ld.global.f64 	%fd79, [%rd18+32];
	fma.rn.f64 	%fd80, %fd78, %fd79, %fd77;
	ld.global.f64 	%fd81, [%rd16+40];
	ld.global.f64 	%fd82, [%rd18+40];
	fma.rn.f64 	%fd83, %fd81, %fd82, %fd80;
	ld.global.f64 	%fd84, [%rd16+48];
	ld.global.f64 	%fd85, [%rd18+48];
	fma.rn.f64 	%fd86, %fd84, %fd85, %fd83;
	ld.global.f64 	%fd87, [%rd16+56];
	ld.global.f64 	%fd88, [%rd18+56];
	fma.rn.f64 	%fd115, %fd87, %fd88, %fd86;
	add.s32 	%r34, %r34, 8;
$L__BB3_8:
	setp.eq.s32 	%p7, %r11, 0;
	@%p7 bra 	$L__BB3_14;
	and.b32  	%r14, %r1, 3;
	setp.lt.u32 	%p8, %r11, 4;
	@%p8 bra 	$L__BB3_11;
	add.s32 	%r29, %r34, %r2;
	mul.wide.s32 	%rd19, %r29, 8;
	add.s64 	%rd20, %rd2, %rd19;
	ld.global.f64 	%fd90, [%rd20];
	mul.wide.u32 	%rd21, %r34, 8;
	add.s64 	%rd22, %rd1, %rd21;
	ld.global.f64 	%fd91, [%rd22];
	fma.rn.f64 	%fd92, %fd90, %fd91, %fd115;
	ld.global.f64 	%fd93, [%rd20+8];
	ld.global.f64 	%fd94, [%rd22+8];
	fma.rn.f64 	%fd95, %fd93, %fd94, %fd92;
	ld.global.f64 	%fd96, [%rd20+16];
	ld.global.f64 	%fd97, [%rd22+16];
	fma.rn.f64 	%fd98, %fd96, %fd97, %fd95;
	ld.global.f64 	%fd99, [%rd20+24];
	ld.global.f64 	%fd100, [%rd22+24];
	fma.rn.f64 	%fd115, %fd99, %fd100, %fd98;
	add.s32 	%r34, %r34, 4;
$L__BB3_11:
	setp.eq.s32 	%p9, %r14, 0;
	@%p9 bra 	$L__BB3_14;
	mul.wide.u32 	%rd23, %r34, 8;
	add.s64 	%rd33, %rd1, %rd23;
	add.s32 	%r37, %r34, %r2;
	neg.s32 	%r36, %r14;
$L__BB3_13:
	.pragma "nounroll";
	mul.wide.s32 	%rd24, %r37, 8;
	add.s64 	%rd25, %rd2, %rd24;
	ld.global.f64 	%fd101, [%rd25];
	ld.global.f64 	%fd102, [%rd33];
	fma.rn.f64 	%fd115, %fd101, %fd102, %fd115;
	add.s64 	%rd33, %rd33, 8;
	add.s32 	%r37, %r37, 1;
	add.s32 	%r36, %r36, 1;
	setp.ne.s32 	%p10, %r36, 0;
	@%p10 bra 	$L__BB3_13;
$L__BB3_14:
	cvta.to.global.u64 	%rd26, %rd10;
	mul.wide.s32 	%rd27, %r1, 8;
	add.s64 	%rd28, %rd26, %rd27;
	ld.global.f64 	%fd103, [%rd28];
	sub.f64 	%fd104, %fd103, %fd115;
	mad.lo.s32 	%r30, %r23, %r1, %r1;
	mul.wide.s32 	%rd29, %r30, 8;
	add.s64 	%rd30, %rd2, %rd29;
	ld.global.f64 	%fd105, [%rd30];
	div.rn.f64 	%fd106, %fd104, %fd105;
	add.s64 	%rd31, %rd1, %rd27;
	st.global.f64 	[%rd31], %fd106;
$L__BB3_15:
	ret;

}
	// .globl	_Z21backward_substitutionPdS_S_i
.visible .entry _Z21backward_substitutionPdS_S_i(
	.param .u64 .ptr .align 1 _Z21backward_substitutionPdS_S_i_param_0,
	.param .u64 .ptr .align 1 _Z21backward_substitutionPdS_S_i_param_1,
	.param .u64 .ptr .align 1 _Z21backward_substitutionPdS_S_i_param_2,
	.param .u32 _Z21backward_substitutionPdS_S_i_param_3
)
{
	.reg .pred 	%p<11>;
	.reg .b32 	%r<53>;
	.reg .b64 	%rd<56>;
	.reg .b64 	%fd<116>;

	ld.param.u64 	%rd4, [_Z21backward_substitutionPdS_S_i_param_0];
	ld.param.u64 	%rd3, [_Z21backward_substitutionPdS_S_i_param_1];
	ld.param.u64 	%rd5, [_Z21backward_substitutionPdS_S_i_param_2];
	ld.param.u32 	%r29, [_Z21backward_substitutionPdS_S_i_param_3];
	cvta.to.global.u64 	%rd1, %rd5;
	cvta.to.global.u64 	%rd2, %rd4;
	mov.u32 	%r30, %ctaid.x;
	mov.u32 	%r31, %ntid.x;
	mov.u32 	%r32, %tid.x;
	mad.lo.s32 	%r1, %r30, %r31, %r32;
	setp.le.s32 	%p1, %r29, %r1;
	@%p1 bra 	$L__BB4_15;
	not.b32 	%r33, %r1;
	add.s32 	%r2, %r29, %r33;
	sub.s32 	%r47, %r29, %r1;
	setp.ge.s32 	%p2, %r47, %r29;
	mov.f64 	%fd115, 0d0000000000000000;
	@%p2 bra 	$L__BB4_14;
	add.s32 	%r34, %r1, -1;
	and.b32  	%r4, %r1, 15;
	setp.lt.u32 	%p3, %r34, 15;
	mov.f64 	%fd115, 0d0000000000000000;
	@%p3 bra 	$L__BB4_5;
	sub.s32 	%r35, %r29, %r1;
	mad.lo.s32 	%r36, %r29, %r35, %r29;
	sub.s32 	%r45, %r36, %r1;
	shl.b32 	%r6, %r29, 4;
	and.b32  	%r37, %r1, -16;
	neg.s32 	%r44, %r37;
	mov.f64 	%fd115, 0d0000000000000000;
	mul.wide.s32 	%rd10, %r29, 8;
$L__BB4_4:
	.pragma "nounroll";
	add.s32 	%r38, %r45, -1;
	mul.wide.s32 	%rd6, %r38, 8;
	add.s64 	%rd7, %rd2, %rd6;
	ld.global.f64 	%fd18, [%rd7];
	mul.wide.s32 	%rd8, %r47, 8;
	add.s64 	%rd9, %rd1, %rd8;
	ld.global.f64 	%fd19, [%rd9];
	fma.rn.f64 	%fd20, %fd18, %fd19, %fd115;
	add.s64 	%rd11, %rd7, %rd10;
	ld.global.f64 	%fd21, [%rd11];
	ld.global.f64 	%fd22, [%rd9+8];
	fma.rn.f64 	%fd23, %fd21, %fd22, %fd20;
	add.s64 	%rd12, %rd11, %rd10;
	ld.global.f64 	%fd24, [%rd12];
	ld.global.f64 	%fd25, [%rd9+16];
	fma.rn.f64 	%fd26, %fd24, %fd25, %fd23;
	add.s64 	%rd13, %rd12, %rd10;
	ld.global.f64 	%fd27, [%rd13];
	ld.global.f64 	%fd28, [%rd9+24];
	fma.rn.f64 	%fd29, %fd27, %fd28, %fd26;
	add.s64 	%rd14, %rd13, %rd10;
	ld.global.f64 	%fd30, [%rd14];
	ld.global.f64 	%fd31, [%rd9+32];
	fma.rn.f64 	%fd32, %fd30, %fd31, %fd29;
	add.s64 	%rd15, %rd14, %rd10;
	ld.global.f64 	%fd33, [%rd15];
	ld.global.f64 	%fd34, [%rd9+40];
	fma.rn.f64 	%fd35, %fd33, %fd34, %fd32;
	add.s64 	%rd16, %rd15, %rd10;
	ld.global.f64 	%fd36, [%rd16];
	ld.global.f64 	%fd37, [%rd9+48];
	fma.rn.f64 	%fd38, %fd36, %fd37, %fd35;
	add.s64 	%rd17, %rd16, %rd10;
	ld.global.f64 	%fd39, [%rd17];
	ld.global.f64 	%fd40, [%rd9+56];
	fma.rn.f64 	%fd41, %fd39, %fd40, %fd38;
	add.s64 	%rd18, %rd17, %rd10;
	ld.global.f64 	%fd42, [%rd18];
	ld.global.f64 	%fd43, [%rd9+64];
	fma.rn.f64 	%fd44, %fd42, %fd43, %fd41;
	add.s64 	%rd19, %rd18, %rd10;
	ld.global.f64 	%fd45, [%rd19];
	ld.global.f64 	%fd46, [%rd9+72];
	fma.rn.f64 	%fd47, %fd45, %fd46, %fd44;
	add.s64 	%rd20, %rd19, %rd10;
	ld.global.f64 	%fd48, [%rd20];
	ld.global.f64 	%fd49, [%rd9+80];
	fma.rn.f64 	%fd50, %fd48, %fd49, %fd47;
	add.s64 	%rd21, %rd20, %rd10;
	ld.global.f64 	%fd51, [%rd21];
	ld.global.f64 	%fd52, [%rd9+88];
	fma.rn.f64 	%fd53, %fd51, %fd52, %fd50;
	add.s64 	%rd22, %rd21, %rd10;
	ld.global.f64 	%fd54, [%rd22];
	ld.global.f64 	%fd55, [%rd9+96];
	fma.rn.f64 	%fd56, %fd54, %fd55, %fd53;
	add.s64 	%rd23, %rd22, %rd10;
	ld.global.f64 	%fd57, [%rd23];
	ld.global.f64 	%fd58, [%rd9+104];
	fma.rn.f64 	%fd59, %fd57, %fd58, %fd56;
	add.s64 	%rd24, %rd23, %rd10;
	ld.global.f64 	%fd60, [%rd24];
	ld.global.f64 	%fd61, [%rd9+112];
	fma.rn.f64 	%fd62, %fd60, %fd61, %fd59;
	add.s64 	%rd25, %rd24, %rd10;
	ld.global.f64 	%fd63, [%rd25];
	ld.global.f64 	%fd64, [%rd9+120];
	fma.rn.f64 	%fd115, %fd63, %fd64, %fd62;
	add.s32 	%r47, %r47, 16;
	add.s32 	%r45, %r45, %r6;
	add.s32 	%r44, %r44, 16;
	setp.ne.s32 	%p4, %r44, 0;
	@%p4 bra 	$L__BB4_4;
$L__BB4_5:
	setp.eq.s32 	%p5, %r4, 0;
	@%p5 bra 	$L__BB4_14;
	and.b32  	%r15, %r1, 7;
	setp.lt.u32 	%p6, %r4, 8;
	@%p6 bra 	$L__BB4_8;
	mad.lo.s32 	%r39, %r47, %r29, %r2;
	mul.wide.s32 	%rd26, %r39, 8;
	add.s64 	%rd27, %rd2, %rd26;
	ld.global.f64 	%fd66, [%rd27];
	mul.wide.s32 	%rd28, %r47, 8;
	add.s64 	%rd29, %rd1, %rd28;
	ld.global.f64 	%fd67, [%rd29];
	fma.rn.f64 	%fd68, %fd66, %fd67, %fd115;
	mul.wide.s32 	%rd30, %r29, 8;
	add.s64 	%rd31, %rd27, %rd30;
	ld.global.f64 	%fd69, [%rd31];
	ld.global.f64 	%fd70, [%rd29+8];
	fma.rn.f64 	%fd71, %fd69, %fd70, %fd68;
	add.s64 	%rd32, %rd31, %rd30;
	ld.global.f64 	%fd72, [%rd32];
	ld.global.f64 	%fd73, [%rd29+16];
	fma.rn.f64 	%fd74, %fd72, %fd73, %fd71;
	add.s64 	%rd33, %rd32, %rd30;
	ld.global.f64 	%fd75, [%rd33];
	ld.global.f64 	%fd76, [%rd29+24];
	fma.rn.f64 	%fd77, %fd75, %fd76, %fd74;
	add.s64 	%rd34, %rd33, %rd30;
	ld.global.f64 	%fd78, [%rd34];
	ld.global.f64 	%fd79, [%rd29+32];
	fma.rn.f64 	%fd80, %fd78, %fd79, %fd77;
	add.s64 	%rd35, %rd34, %rd30;
	ld.global.f64 	%fd81, [%rd35];
	ld.global.f64 	%fd82, [%rd29+40];
	fma.rn.f64 	%fd83, %fd81, %fd82, %fd80;
	add.s64 	%rd36, %rd35, %rd30;
	ld.global.f64 	%fd84, [%rd36];
	ld.global.f64 	%fd85, [%rd29+48];
	fma.rn.f64 	%fd86, %fd84, %fd85, %fd83;
	add.s64 	%rd37, %rd36, %rd30;
	ld.global.f64 	%fd87, [%rd37];
	ld.global.f64 	%fd88, [%rd29+56];
	fma.rn.f64 	%fd115, %fd87, %fd88, %fd86;
	add.s32 	%r47, %r47, 8;
$L__BB4_8:
	setp.eq.s32 	%p7, %r15, 0;
	@%p7 bra 	$L__BB4_14;
	and.b32  	%r18, %r1, 3;
	setp.lt.u32 	%p8, %r15, 4;
	@%p8 bra 	$L__BB4_11;
	mad.lo.s32 	%r40, %r47, %r29, %r2;
	mul.wide.s32 	%rd38, %r40, 8;
	add.s64 	%rd39, %rd2, %rd38;
	ld.global.f64 	%fd90, [%rd39];
	mul.wide.s32 	%rd40, %r47, 8;
	add.s64 	%rd41, %rd1, %rd40;
	ld.global.f64 	%fd91, [%rd41];
	fma.rn.f64 	%fd92, %fd90, %fd91, %fd115;
	mul.wide.s32 	%rd42, %r29, 8;
	add.s64 	%rd43, %rd39, %rd42;
	ld.global.f64 	%fd93, [%rd43];
	ld.global.f64 	%fd94, [%rd41+8];
	fma.rn.f64 	%fd95, %fd93, %fd94, %fd92;
	add.s64 	%rd44, %rd43, %rd42;
	ld.global.f64 	%fd96, [%rd44];
	ld.global.f64 	%fd97, [%rd41+16];
	fma.rn.f64 	%fd98, %fd96, %fd97, %fd95;
	add.s64 	%rd45, %rd44, %rd42;
	ld.global.f64 	%fd99, [%rd45];
	ld.global.f64 	%fd100, [%rd41+24];
	fma.rn.f64 	%fd115, %fd99, %fd100, %fd98;
	add.s32 	%r47, %r47, 4;
$L__BB4_11:
	setp.eq.s32 	%p9, %r18, 0;
	@%p9 bra 	$L__BB4_14;
	mad.lo.s32 	%r41, %r29, %r47, %r29;
	sub.s32 	%r51, %r41, %r1;
	neg.s32 	%r50, %r18;
$L__BB4_13:
	.pragma "nounroll";
	mul.wide.s32 	%rd46, %r47, 8;
	add.s64 	%rd47, %rd1, %rd46;
	add.s32 	%r42, %r51, -1;
	mul.wide.s32 	%rd48, %r42, 8;
	add.s64 	%rd49, %rd2, %rd48;
	ld.global.f64 	%fd101, [%rd49];
	ld.global.f64 	%fd102, [%rd47];
	fma.rn.f64 	%fd115, %fd101, %fd102, %fd115;
	add.s32 	%r47, %r47, 1;
	add.s32 	%r51, %r51, %r29;
	add.s32 	%r50, %r50, 1;
	setp.ne.s32 	%p10, %r50, 0;
	@%p10 bra 	$L__BB4_13;
$L__BB4_14:
	cvta.to.global.u64 	%rd50, %rd3;
	mul.wide.s32 	%rd51, %r2, 8;
	add.s64 	%rd52, %rd50, %rd51;
	ld.global.f64 	%fd103, [%rd52];
	sub.f64 	%fd104, %fd103, %fd115;
	mad.lo.s32 	%r43, %r2, %r29, %r2;
	mul.wide.s32 	%rd53, %r43, 8;
	add.s64 	%rd54, %rd2, %rd53;
	ld.global.f64 	%fd105, [%rd54];
	div.rn.f64 	%fd106, %fd104, %fd105;
	add.s64 	%rd55, %rd1, %rd51;
	st.global.f64 	[%rd55], %fd106;
$L__BB4_15:
	ret;

}
	// .globl	_Z19predict_mean_kernelPdS_S_ii
.visible .entry _Z19predict_mean_kernelPdS_S_ii(
	.param .u64 .ptr .align 1 _Z19predict_mean_kernelPdS_S_ii_param_0,
	.param .u64 .ptr .align 1 _Z19predict_mean_kernelPdS_S_ii_param_1,
	.param .u64 .ptr .align 1 _Z19predict_mean_kernelPdS_S_ii_param_2,
	.param .u32 _Z19predict_mean_kernelPdS_S_ii_param_3,
	.param .u32 _Z19predict_mean_kernelPdS_S_ii_param_4
)
{
	.reg .pred 	%p<11>;
	.reg .b32 	%r<38>;
	.reg .b64 	%rd<31>;
	.reg .b64 	%fd<112>;

	ld.param.u64 	%rd10, [_Z19predict_mean_kernelPdS_S_ii_param_0];
	ld.param.u64 	%rd11, [_Z19predict_mean_kernelPdS_S_ii_param_1];
	ld.param.u64 	%rd12, [_Z19predict_mean_kernelPdS_S_ii_param_2];
	ld.param.u32 	%r23, [_Z19predict_mean_kernelPdS_S_ii_param_3];
	ld.param.u32 	%r24, [_Z19predict_mean_kernelPdS_S_ii_param_4];
	cvta.to.global.u64 	%rd1, %rd12;
	cvta.to.global.u64 	%rd2, %rd11;
	mov.u32 	%r25, %ctaid.x;
	mov.u32 	%r26, %ntid.x;
	mov.u32 	%r27, %tid.x;
	mad.lo.s32 	%r1, %r25, %r26, %r27;
	setp.ge.s32 	%p1, %r1, %r24;
	@%p1 bra 	$L__BB5_15;
	setp.lt.s32 	%p2, %r23, 1;
	mov.f64 	%fd111, 0d0000000000000000;
	@%p2 bra 	$L__BB5_14;
	mul.lo.s32 	%r2, %r23, %r1;
	and.b32  	%r3, %r23, 15;
	setp.lt.u32 	%p3, %r23, 16;
	mov.f64 	%fd111, 0d0000000000000000;
	mov.b32 	%r34, 0;
	@%p3 bra 	$L__BB5_5;
	and.b32  	%r34, %r23, 2147483632;
	neg.s32 	%r32, %r34;
	add.s64 	%rd3, %rd2, 64;
	add.s64 	%rd29, %rd1, 64;
	mov.f64 	%fd111, 0d0000000000000000;
	mov.u32 	%r31, %r2;
$L__BB5_4:
	.pragma "nounroll";
	mul.wide.s32 	%rd13, %r31, 8;
	add.s64 	%rd14, %rd3, %rd13;
	ld.global.f64 	%fd18, [%rd14+-64];
	ld.global.f64 	%fd19, [%rd29+-64];
	fma.rn.f64 	%fd20, %fd18, %fd19, %fd111;
	ld.global.f64 	%fd21, [%rd14+-56];
	ld.global.f64 	%fd22, [%rd29+-56];
	fma.rn.f64 	%fd23, %fd21, %fd22, %fd20;
	ld.global.f64 	%fd24, [%rd14+-48];
	ld.global.f64 	%fd25, [%rd29+-48];
	fma.rn.f64 	%fd26, %fd24, %fd25, %fd23;
	ld.global.f64 	%fd27, [%rd14+-40];
	ld.global.f64 	%fd28, [%rd29+-40];
	fma.rn.f64 	%fd29, %fd27, %fd28, %fd26;
	ld.global.f64 	%fd30, [%rd14+-32];
	ld.global.f64 	%fd31, [%rd29+-32];
	fma.rn.f64 	%fd32, %fd30, %fd31, %fd29;
	ld.global.f64 	%fd33, [%rd14+-24];
	ld.global.f64 	%fd34, [%rd29+-24];
	fma.rn.f64 	%fd35, %fd33, %fd34, %fd32;
	ld.global.f64 	%fd36, [%rd14+-16];
	ld.global.f64 	%fd37, [%rd29+-16];
	fma.rn.f64 	%fd38, %fd36, %fd37, %fd35;
	ld.global.f64 	%fd39, [%rd14+-8];
	ld.global.f64 	%fd40, [%rd29+-8];
	fma.rn.f64 	%fd41, %fd39, %fd40, %fd38;
	ld.global.f64 	%fd42, [%rd14];
	ld.global.f64 	%fd43, [%rd29];
	fma.rn.f64 	%fd44, %fd42, %fd43, %fd41;
	ld.global.f64 	%fd45, [%rd14+8];
	ld.global.f64 	%fd46, [%rd29+8];
	fma.rn.f64 	%fd47, %fd45, %fd46, %fd44;
	ld.global.f64 	%fd48, [%rd14+16];
	ld.global.f64 	%fd49, [%rd29+16];
	fma.rn.f64 	%fd50, %fd48, %fd49, %fd47;
	ld.global.f64 	%fd51, [%rd14+24];
	ld.global.f64 	%fd52, [%rd29+24];
	fma.rn.f64 	%fd53, %fd51, %fd52, %fd50;
	ld.global.f64 	%fd54, [%rd14+32];
	ld.global.f64 	%fd55, [%rd29+32];
	fma.rn.f64 	%fd56, %fd54, %fd55, %fd53;
	ld.global.f64 	%fd57, [%rd14+40];
	ld.global.f64 	%fd58, [%rd29+40];
	fma.rn.f64 	%fd59, %fd57, %fd58, %fd56;
	ld.global.f64 	%fd60, [%rd14+48];
	ld.global.f64 	%fd61, [%rd29+48];
	fma.rn.f64 	%fd62, %fd60, %fd61, %fd59;
	ld.global.f64 	%fd63, [%rd14+56];
	ld.global.f64 	%fd64, [%rd29+56];
	fma.rn.f64 	%fd111, %fd63, %fd64, %fd62;
	add.s32 	%r32, %r32, 16;
	add.s32 	%r31, %r31, 16;
	add.s64 	%rd29, %rd29, 128;
	setp.ne.s32 	%p4, %r32, 0;
	@%p4 bra 	$L__BB5_4;
$L__BB5_5:
	setp.eq.s32 	%p5, %r3, 0;
	@%p5 bra 	$L__BB5_14;
	and.b32  	%r11, %r23, 7;
	setp.lt.u32 	%p6, %r3, 8;
	@%p6 bra 	$L__BB5_8;
	add.s32 	%r29, %r34, %r2;
	mul.wide.s32 	%rd15, %r29, 8;
	add.s64 	%rd16, %rd2, %rd15;
	ld.global.f64 	%fd66, [%rd16];
	mul.wide.u32 	%rd17, %r34, 8;
	add.s64 	%rd18, %rd1, %rd17;
	ld.global.f64 	%fd67, [%rd18];
	fma.rn.f64 	%fd68, %fd66, %fd67, %fd111;
	ld.global.f64 	%fd69, [%rd16+8];
	ld.global.f64 	%fd70, [%rd18+8];
	fma.rn.f64 	%fd71, %fd69, %fd70, %fd68;
	ld.global.f64 	%fd72, [%rd16+16];
	ld.global.f64 	%fd73, [%rd18+16];
	fma.rn.f64 	%fd74, %fd72, %fd73, %fd71;
	ld.global.f64 	%fd75, [%rd16+24];
	ld.global.f64 	%fd76, [%rd18+24];
	fma.rn.f64 	%fd77, %fd75, %fd76, %fd74;
	ld.global.f64 	%fd78, [%rd16+32];
	ld.global.f64 	%fd79, [%rd18+32];
	fma.rn.f64 	%fd80, %fd78, %fd79, %fd77;
	ld.global.f64 	%fd81, [%rd16+40];
	ld.global.f64 	%fd82, [%rd18+40];
	fma.rn.f64 	%fd83, %fd81, %fd82, %fd80;
	ld.global.f64 	%fd84, [%rd16+48];
	ld.global.f64 	%fd85, [%rd18+48];
	fma.rn.f64 	%fd86, %fd84, %fd85, %fd83;
	ld.global.f64 	%fd87, [%rd16+56];
	ld.global.f64 	%fd88, [%rd18+56];
	fma.rn.f64 	%fd111, %fd87, %fd88, %fd86;
	add.s32 	%r34, %r34, 8;
$L__BB5_8:
	setp.eq.s32 	%p7, %r11, 0;
	@%p7 bra 	$L__BB5_14;
	and.b32  	%r14, %r23, 3;
	setp.lt.u32 	%p8, %r11, 4;
	@%p8 bra 	$L__BB5_11;
	add.s32 	%r30, %r34, %r2;
	mul.wide.s32 	%rd19, %r30, 8;
	add.s64 	%rd20, %rd2, %rd19;
	ld.global.f64 	%fd90, [%rd20];
	mul.wide.u32 	%rd21, %r34, 8;
	add.s64 	%rd22, %rd1, %rd21;
	ld.global.f64 	%fd91, [%rd22];
	fma.rn.f64 	%fd92, %fd90, %fd91, %fd111;
	ld.global.f64 	%fd93, [%rd20+8];
	ld.global.f64 	%fd94, [%rd22+8];
	fma.rn.f64 	%fd95, %fd93, %fd94, %fd92;
	ld.global.f64 	%fd96, [%rd20+16];
	ld.global.f64 	%fd97, [%rd22+16];
	fma.rn.f64 	%fd98, %fd96, %fd97, %fd95;
	ld.global.f64 	%fd99, [%rd20+24];
	ld.global.f64 	%fd100, [%rd22+24];
	fma.rn.f64 	%fd111, %fd99, %fd100, %fd98;
	add.s32 	%r34, %r34, 4;
$L__BB5_11:
	setp.eq.s32 	%p9, %r14, 0;
	@%p9 bra 	$L__BB5_14;
	mul.wide.u32 	%rd23, %r34, 8;
	add.s64 	%rd30, %rd1, %rd23;
	add.s32 	%r37, %r34, %r2;
	neg.s32 	%r36, %r14;
$L__BB5_13:
	.pragma "nounroll";
	mul.wide.s32 	%rd24, %r37, 8;
	add.s64 	%rd25, %rd2, %rd24;
	ld.global.f64 	%fd101, [%rd25];
	ld.global.f64 	%fd102, [%rd30];
	fma.rn.f64 	%fd111, %fd101, %fd102, %fd111;
	add.s64 	%rd30, %rd30, 8;
	add.s32 	%r37, %r37, 1;
	add.s32 	%r36, %r36, 1;
	setp.ne.s32 	%p10, %r36, 0;
	@%p10 bra 	$L__BB5_13;
$L__BB5_14:
	cvta.to.global.u64 	%rd26, %rd10;
	mul.wide.s32 	%rd27, %r1, 8;
	add.s64 	%rd28, %rd26, %rd27;
	st.global.f64 	[%rd28], %fd111;
$L__BB5_15:
	ret;

}
	// .globl	_Z14compute_K_starPdS_S_S_S_iiddd
.visible .entry _Z14compute_K_starPdS_S_S_S_iiddd(
	.param .u64 .ptr .align 1 _Z14compute_K_starPdS_S_S_S_iiddd_param_0,
	.param .u64 .ptr .align 1 _Z14compute_K_starPdS_S_S_S_iiddd_param_1,
	.param .u64 .ptr .align 1 _Z14compute_K_starPdS_S_S_S_iiddd_param_2,
	.param .u64 .ptr .align 1 _Z14compute_K_starPdS_S_S_S_iiddd_param_3,
	.param .u64 .ptr .align 1 _Z14compute_K_starPdS_S_S_S_iiddd_param_4,
	.param .u32 _Z14compute_K_starPdS_S_S_S_iiddd_param_5,
	.param .u32 _Z14compute_K_starPdS_S_S_S_iiddd_param_6,
	.param .f64 _Z14compute_K_starPdS_S_S_S_iiddd_param_7,
	.param .f64 _Z14compute_K_starPdS_S_S_S_iiddd_param_8,
	.param .f64 _Z14compute_K_starPdS_S_S_S_iiddd_param_9
)
{
	.reg .pred 	%p<12>;
	.reg .b32 	%r<36>;
	.reg .b64 	%rd<28>;
	.reg .b64 	%fd<82>;

	ld.param.u64 	%rd2, [_Z14compute_K_starPdS_S_S_S_iiddd_param_1];
	ld.param.u64 	%rd3, [_Z14compute_K_starPdS_S_S_S_iiddd_param_2];
	ld.param.u64 	%rd4, [_Z14compute_K_starPdS_S_S_S_iiddd_param_3];
	ld.param.u64 	%rd5, [_Z14compute_K_starPdS_S_S_S_iiddd_param_4];
	ld.param.u32 	%r14, [_Z14compute_K_starPdS_S_S_S_iiddd_param_5];
	ld.param.u32 	%r13, [_Z14compute_K_starPdS_S_S_S_iiddd_param_6];
	ld.param.f64 	%fd17, [_Z14compute_K_starPdS_S_S_S_iiddd_param_7];
	ld.param.f64 	%fd18, [_Z14compute_K_starPdS_S_S_S_iiddd_param_8];
	ld.param.f64 	%fd19, [_Z14compute_K_starPdS_S_S_S_iiddd_param_9];
	mov.u32 	%r15, %ctaid.y;
	mov.u32 	%r16, %ntid.y;
	mov.u32 	%r17, %tid.y;
	mad.lo.s32 	%r1, %r15, %r16, %r17;
	mov.u32 	%r18, %ctaid.x;
	mov.u32 	%r19, %ntid.x;
	mov.u32 	%r20, %tid.x;
	mad.lo.s32 	%r2, %r18, %r19, %r20;
	setp.ge.s32 	%p1, %r1, %r14;
	setp.ge.s32 	%p2, %r2, %r13;
	or.pred  	%p3, %p1, %p2;
	@%p3 bra 	$L__BB6_12;
	cvta.to.global.u64 	%rd6, %rd2;
	cvta.to.global.u64 	%rd7, %rd4;
	cvta.to.global.u64 	%rd8, %rd3;
	cvta.to.global.u64 	%rd9, %rd5;
	mul.wide.u32 	%rd10, %r1, 8;
	add.s64 	%rd11, %rd6, %rd10;
	ld.global.f64 	%fd20, [%rd11];
	mul.wide.s32 	%rd12, %r2, 8;
	add.s64 	%rd13, %rd7, %rd12;
	ld.global.f64 	%fd21, [%rd13];
	sub.f64 	%fd22, %fd20, %fd21;
	add.s64 	%rd14, %rd8, %rd10;
	ld.global.f64 	%fd23, [%rd14];
	add.s64 	%rd15, %rd9, %rd12;
	ld.global.f64 	%fd24, [%rd15];
	sub.f64 	%fd1, %fd23, %fd24;
	mul.f64 	%fd2, %fd18, %fd22;
	abs.f64 	%fd3, %fd2;
	setp.neu.f64 	%p4, %fd3, 0d7FF0000000000000;
	@%p4 bra 	$L__BB6_3;
	mov.f64 	%fd30, 0d0000000000000000;
	mul.rn.f64 	%fd79, %fd2, %fd30;
	mov.b32 	%r33, 1;
	bra.uni 	$L__BB6_6;
$L__BB6_3:
	mul.f64 	%fd25, %fd2, 0d3FE45F306DC9C883;
	cvt.rni.s32.f64 	%r32, %fd25;
	cvt.rn.f64.s32 	%fd26, %r32;
	fma.rn.f64 	%fd27, %fd26, 0dBFF921FB54442D18, %fd2;
	fma.rn.f64 	%fd28, %fd26, 0dBC91A62633145C00, %fd27;
	fma.rn.f64 	%fd79, %fd26, 0dB97B839A252049C0, %fd28;
	setp.ltu.f64 	%p5, %fd3, 0d41E0000000000000;
	@%p5 bra 	$L__BB6_5;
	{ // callseq 2, 0
	.param .b64 param0;
	st.param.f64 	[param0], %fd2;
	.param .align 16 .b8 retval0[16];
	call.uni (retval0), 
	__internal_trig_reduction_slowpathd, 
	(
	param0
	);
	ld.param.f64 	%fd79, [retval0];
	ld.param.b32 	%r32, [retval0+8];
	} // callseq 2
$L__BB6_5:
	add.s32 	%r33, %r32, 1;
$L__BB6_6:
	shl.b32 	%r23, %r33, 6;
	cvt.u64.u32 	%rd16, %r23;
	and.b64  	%rd17, %rd16, 64;
	mov.u64 	%rd18, __cudart_sin_cos_coeffs;
	add.s64 	%rd19, %rd18, %rd17;
	mul.rn.f64 	%fd31, %fd79, %fd79;
	and.b32  	%r24, %r33, 1;
	setp.eq.b32 	%p6, %r24, 1;
	selp.f64 	%fd32, 0dBDA8FF8320FD8164, 0d3DE5DB65F9785EBA, %p6;
	ld.global.nc.v2.f64 	{%fd33, %fd34}, [%rd19];
	fma.rn.f64 	%fd35, %fd32, %fd31, %fd33;
	fma.rn.f64 	%fd36, %fd35, %fd31, %fd34;
	ld.global.nc.v2.f64 	{%fd37, %fd38}, [%rd19+16];
	fma.rn.f64 	%fd39, %fd36, %fd31, %fd37;
	fma.rn.f64 	%fd40, %fd39, %fd31, %fd38;
	ld.global.nc.v2.f64 	{%fd41, %fd42}, [%rd19+32];
	fma.rn.f64 	%fd43, %fd40, %fd31, %fd41;
	fma.rn.f64 	%fd44, %fd43, %fd31, %fd42;
	fma.rn.f64 	%fd45, %fd44, %fd79, %fd79;
	fma.rn.f64 	%fd46, %fd44, %fd31, 0d3FF0000000000000;
	selp.f64 	%fd47, %fd46, %fd45, %p6;
	and.b32  	%r25, %r33, 2;
	setp.eq.s32 	%p7, %r25, 0;
	mov.f64 	%fd48, 0d0000000000000000;
	sub.f64 	%fd49, %fd48, %fd47;
	selp.f64 	%fd9, %fd47, %fd49, %p7;
	mul.f64 	%fd10, %fd19, %fd1;
	abs.f64 	%fd11, %fd10;
	setp.neu.f64 	%p8, %fd11, 0d7FF0000000000000;
	@%p8 bra 	$L__BB6_8;
	mov.f64 	%fd55, 0d0000000000000000;
	mul.rn.f64 	%fd81, %fd10, %fd55;
	mov.b32 	%r35, 1;
	bra.uni 	$L__BB6_11;
$L__BB6_8:
	mul.f64 	%fd50, %fd10, 0d3FE45F306DC9C883;
	cvt.rni.s32.f64 	%r34, %fd50;
	cvt.rn.f64.s32 	%fd51, %r34;
	fma.rn.f64 	%fd52, %fd51, 0dBFF921FB54442D18, %fd10;
	fma.rn.f64 	%fd53, %fd51, 0dBC91A62633145C00, %fd52;
	fma.rn.f64 	%fd81, %fd51, 0dB97B839A252049C0, %fd53;
	setp.ltu.f64 	%p9, %fd11, 0d41E0000000000000;
	@%p9 bra 	$L__BB6_10;
	{ // callseq 3, 0
	.param .b64 param0;
	st.param.f64 	[param0], %fd10;
	.param .align 16 .b8 retval0[16];
	call.uni (retval0), 
	__internal_trig_reduction_slowpathd, 
	(
	param0
	);
	ld.param.f64 	%fd81, [retval0];
	ld.param.b32 	%r34, [retval0+8];
	} // callseq 3
$L__BB6_10:
	add.s32 	%r35, %r34, 1;
$L__BB6_11:
	ld.param.u64 	%rd27, [_Z14compute_K_starPdS_S_S_S_iiddd_param_0];
	shl.b32 	%r28, %r35, 6;
	cvt.u64.u32 	%rd20, %r28;
	and.b64  	%rd21, %rd20, 64;
	add.s64 	%rd23, %rd18, %rd21;
	mul.rn.f64 	%fd56, %fd81, %fd81;
	and.b32  	%r29, %r35, 1;
	setp.eq.b32 	%p10, %r29, 1;
	selp.f64 	%fd57, 0dBDA8FF8320FD8164, 0d3DE5DB65F9785EBA, %p10;
	ld.global.nc.v2.f64 	{%fd58, %fd59}, [%rd23];
	fma.rn.f64 	%fd60, %fd57, %fd56, %fd58;
	fma.rn.f64 	%fd61, %fd60, %fd56, %fd59;
	ld.global.nc.v2.f64 	{%fd62, %fd63}, [%rd23+16];
	fma.rn.f64 	%fd64, %fd61, %fd56, %fd62;
	fma.rn.f64 	%fd65, %fd64, %fd56, %fd63;
	ld.global.nc.v2.f64 	{%fd66, %fd67}, [%rd23+32];
	fma.rn.f64 	%fd68, %fd65, %fd56, %fd66;
	fma.rn.f64 	%fd69, %fd68, %fd56, %fd67;
	fma.rn.f64 	%fd70, %fd69, %fd81, %fd81;
	fma.rn.f64 	%fd71, %fd69, %fd56, 0d3FF0000000000000;
	selp.f64 	%fd72, %fd71, %fd70, %p10;
	and.b32  	%r30, %r35, 2;
	setp.eq.s32 	%p11, %r30, 0;
	mov.f64 	%fd73, 0d0000000000000000;
	sub.f64 	%fd74, %fd73, %fd72;
	selp.f64 	%fd75, %fd72, %fd74, %p11;
	mul.f64 	%fd76, %fd17, %fd9;
	mul.f64 	%fd77, %fd76, %fd75;
	mad.lo.s32 	%r31, %r13, %r1, %r2;
	cvta.to.global.u64 	%rd24, %rd27;
	mul.wide.s32 	%rd25, %r31, 8;
	add.s64 	%rd26, %rd24, %rd25;
	st.global.f64 	[%rd26], %fd77;
$L__BB6_12:
	ret;

}
	// .globl	_Z23predict_variance_kernelPdS_S_S_ii
.visible .entry _Z23predict_variance_kernelPdS_S_S_ii(
	.param .u64 .ptr .align 1 _Z23predict_variance_kernelPdS_S_S_ii_param_0,
	.param .u64 .ptr .align 1 _Z23predict_variance_kernelPdS_S_S_ii_param_1,
	.param .u64 .ptr .align 1 _Z23predict_variance_kernelPdS_S_S_ii_param_2,
	.param .u64 .ptr .align 1 _Z23predict_variance_kernelPdS_S_S_ii_param_3,
	.param .u32 _Z23predict_variance_kernelPdS_S_S_ii_param_4,
	.param .u32 _Z23predict_variance_kernelPdS_S_S_ii_param_5
)
{
	.reg .pred 	%p<11>;
	.reg .b32 	%r<38>;
	.reg .b64 	%rd<26>;
	.reg .b64 	%fd<114>;

	ld.param.u64 	%rd5, [_Z23predict_variance_kernelPdS_S_S_ii_param_0];
	ld.param.u64 	%rd6, [_Z23predict_variance_kernelPdS_S_S_ii_param_1];
	ld.param.u64 	%rd7, [_Z23predict_variance_kernelPdS_S_S_ii_param_2];
	ld.param.u64 	%rd8, [_Z23predict_variance_kernelPdS_S_S_ii_param_3];
	ld.param.u32 	%r24, [_Z23predict_variance_kernelPdS_S_S_ii_param_4];
	ld.param.u32 	%r23, [_Z23predict_variance_kernelPdS_S_S_ii_param_5];
	cvta.to.global.u64 	%rd1, %rd8;
	cvta.to.global.u64 	%rd2, %rd7;
	mov.u32 	%r25, %ctaid.x;
	mov.u32 	%r26, %ntid.x;
	mov.u32 	%r27, %tid.x;
	mad.lo.s32 	%r1, %r25, %r26, %r27;
	setp.ge.s32 	%p1, %r1, %r24;
	@%p1 bra 	$L__BB7_15;
	setp.lt.s32 	%p2, %r23, 1;
	mov.f64 	%fd113, 0d0000000000000000;
	@%p2 bra 	$L__BB7_14;
	mul.lo.s32 	%r2, %r23, %r1;
	and.b32  	%r3, %r23, 15;
	setp.lt.u32 	%p3, %r23, 16;
	mov.f64 	%fd113, 0d0000000000000000;
	mov.b32 	%r34, 0;
	@%p3 bra 	$L__BB7_5;
	and.b32  	%r34, %r23, 2147483632;
	neg.s32 	%r32, %r34;
	add.s64 	%rd3, %rd2, 64;
	add.s64 	%rd4, %rd1, 64;
	mov.f64 	%fd113, 0d0000000000000000;
	mov.u32 	%r31, %r2;
$L__BB7_4:
	.pragma "nounroll";
	mul.wide.s32 	%rd9, %r31, 8;
	add.s64 	%rd10, %rd3, %rd9;
	add.s64 	%rd11, %rd4, %rd9;
	ld.global.f64 	%fd18, [%rd10+-64];
	ld.global.f64 	%fd19, [%rd11+-64];
	fma.rn.f64 	%fd20, %fd18, %fd19, %fd113;
	ld.global.f64 	%fd21, [%rd10+-56];
	ld.global.f64 	%fd22, [%rd11+-56];
	fma.rn.f64 	%fd23, %fd21, %fd22, %fd20;
	ld.global.f64 	%fd24, [%rd10+-48];
	ld.global.f64 	%fd25, [%rd11+-48];
	fma.rn.f64 	%fd26, %fd24, %fd25, %fd23;
	ld.global.f64 	%fd27, [%rd10+-40];
	ld.global.f64 	%fd28, [%rd11+-40];
	fma.rn.f64 	%fd29, %fd27, %fd28, %fd26;
	ld.global.f64 	%fd30, [%rd10+-32];
	ld.global.f64 	%fd31, [%rd11+-32];
	fma.rn.f64 	%fd32, %fd30, %fd31, %fd29;
	ld.global.f64 	%fd33, [%rd10+-24];
	ld.global.f64 	%fd34, [%rd11+-24];
	fma.rn.f64 	%fd35, %fd33, %fd34, %fd32;
	ld.global.f64 	%fd36, [%rd10+-16];
	ld.global.f64 	%fd37, [%rd11+-16];
	fma.rn.f64 	%fd38, %fd36, %fd37, %fd35;
	ld.global.f64 	%fd39, [%rd10+-8];
	ld.global.f64 	%fd40, [%rd11+-8];
	fma.rn.f64 	%fd41, %fd39, %fd40, %fd38;
	ld.global.f64 	%fd42, [%rd10];
	ld.global.f64 	%fd43, [%rd11];
	fma.rn.f64 	%fd44, %fd42, %fd43, %fd41;
	ld.global.f64 	%fd45, [%rd10+8];
	ld.global.f64 	%fd46, [%rd11+8];
	fma.rn.f64 	%fd47, %fd45, %fd46, %fd44;
	ld.global.f64 	%fd48, [%rd10+16];
	ld.global.f64 	%fd49, [%rd11+16];
	fma.rn.f64 	%fd50, %fd48, %fd49, %fd47;
	ld.global.f64 	%fd51, [%rd10+24];
	ld.global.f64 	%fd52, [%rd11+24];
	fma.rn.f64 	%fd53, %fd51, %fd52, %fd50;
	ld.global.f64 	%fd54, [%rd10+32];
	ld.global.f64 	%fd55, [%rd11+32];
	fma.rn.f64 	%fd56, %fd54, %fd55, %fd53;
	ld.global.f64 	%fd57, [%rd10+40];
	ld.global.f64 	%fd58, [%rd11+40];
	fma.rn.f64 	%fd59, %fd57, %fd58, %fd56;
	ld.global.f64 	%fd60, [%rd10+48];
	ld.global.f64 	%fd61, [%rd11+48];
	fma.rn.f64 	%fd62, %fd60, %fd61, %fd59;
	ld.global.f64 	%fd63, [%rd10+56];
	ld.global.f64 	%fd64, [%rd11+56];
	fma.rn.f64 	%fd113, %fd63, %fd64, %fd62;
	add.s32 	%r32, %r32, 16;
	add.s32 	%r31, %r31, 16;
	setp.ne.s32 	%p4, %r32, 0;
	@%p4 bra 	$L__BB7_4;
$L__BB7_5:
	setp.eq.s32 	%p5, %r3, 0;
	@%p5 bra 	$L__BB7_14;
	and.b32  	%r11, %r23, 7;
	setp.lt.u32 	%p6, %r3, 8;
	@%p6 bra 	$L__BB7_8;
	add.s32 	%r29, %r34, %r2;
	mul.wide.s32 	%rd12, %r29, 8;
	add.s64 	%rd13, %rd2, %rd12;
	ld.global.f64 	%fd66, [%rd13];
	add.s64 	%rd14, %rd1, %rd12;
	ld.global.f64 	%fd67, [%rd14];
	fma.rn.f64 	%fd68, %fd66, %fd67, %fd113;
	ld.global.f64 	%fd69, [%rd13+8];
	ld.global.f64 	%fd70, [%rd14+8];
	fma.rn.f64 	%fd71, %fd69, %fd70, %fd68;
	ld.global.f64 	%fd72, [%rd13+16];
	ld.global.f64 	%fd73, [%rd14+16];
	fma.rn.f64 	%fd74, %fd72, %fd73, %fd71;
	ld.global.f64 	%fd75, [%rd13+24];
	ld.global.f64 	%fd76, [%rd14+24];
	fma.rn.f64 	%fd77, %fd75, %fd76, %fd74;
	ld.global.f64 	%fd78, [%rd13+32];
	ld.global.f64 	%fd79, [%rd14+32];
	fma.rn.f64 	%fd80, %fd78, %fd79, %fd77;
	ld.global.f64 	%fd81, [%rd13+40];
	ld.global.f64 	%fd82, [%rd14+40];
	fma.rn.f64 	%fd83, %fd81, %fd82, %fd80;
	ld.global.f64 	%fd84, [%rd13+48];
	ld.global.f64 	%fd85, [%rd14+48];
	fma.rn.f64 	%fd86, %fd84, %fd85, %fd83;
	ld.global.f64 	%fd87, [%rd13+56];
	ld.global.f64 	%fd88, [%rd14+56];
	fma.rn.f64 	%fd113, %fd87, %fd88, %fd86;
	add.s32 	%r34, %r34, 8;
$L__BB7_8:
	setp.eq.s32 	%p7, %r11, 0;
	@%p7 bra 	$L__BB7_14;
	and.b32  	%r14, %r23, 3;
	setp.lt.u32 	%p8, %r11, 4;
	@%p8 bra 	$L__BB7_11;
	add.s32 	%r30, %r34, %r2;
	mul.wide.s32 	%rd15, %r30, 8;
	add.s64 	%rd16, %rd2, %rd15;
	ld.global.f64 	%fd90, [%rd16];
	add.s64 	%rd17, %rd1, %rd15;
	ld.global.f64 	%fd91, [%rd17];
	fma.rn.f64 	%fd92, %fd90, %fd91, %fd113;
	ld.global.f64 	%fd93, [%rd16+8];
	ld.global.f64 	%fd94, [%rd17+8];
	fma.rn.f64 	%fd95, %fd93, %fd94, %fd92;
	ld.global.f64 	%fd96, [%rd16+16];
	ld.global.f64 	%fd97, [%rd17+16];
	fma.rn.f64 	%fd98, %fd96, %fd97, %fd95;
	ld.global.f64 	%fd99, [%rd16+24];
	ld.global.f64 	%fd100, [%rd17+24];
	fma.rn.f64 	%fd113, %fd99, %fd100, %fd98;
	add.s32 	%r34, %r34, 4;
$L__BB7_11:
	setp.eq.s32 	%p9, %r14, 0;
	@%p9 bra 	$L__BB7_14;
	add.s32 	%r37, %r34, %r2;
	neg.s32 	%r36, %r14;
$L__BB7_13:
	.pragma "nounroll";
	mul.wide.s32 	%rd18, %r37, 8;
	add.s64 	%rd19, %rd1, %rd18;
	add.s64 	%rd20, %rd2, %rd18;
	ld.global.f64 	%fd101, [%rd20];
	ld.global.f64 	%fd102, [%rd19];
	fma.rn.f64 	%fd113, %fd101, %fd102, %fd113;
	add.s32 	%r37, %r37, 1;
	add.s32 	%r36, %r36, 1;
	setp.ne.s32 	%p10, %r36, 0;
	@%p10 bra 	$L__BB7_13;
$L__BB7_14:
	cvta.to.global.u64 	%rd21, %rd6;
	mul.wide.s32 	%rd22, %r1, 8;
	add.s64 	%rd23, %rd21, %rd22;
	ld.global.f64 	%fd103, [%rd23];
	sub.f64 	%fd104, %fd103, %fd113;
	cvta.to.global.u64 	%rd24, %rd5;
	add.s64 	%rd25, %rd24, %rd22;
	st.global.f64 	[%rd25], %fd104;
$L__BB7_15:
	ret;

}
.func  (.param .align 16 .b8 func_retval0[16]) __internal_trig_reduction_slowpathd(
	.param .b64 __internal_trig_reduction_slowpathd_param_0
)
{
	.local .align 8 .b8 	__local_depot8[40];
	.reg .b64 	%SP;
	.reg .b64 	%SPL;
	.reg .pred 	%p<10>;
	.reg .b32 	%r<47>;
	.reg .b64 	%rd<74>;
	.reg .b64 	%fd<5>;

	mov.u64 	%SPL, __local_depot8;
	ld.param.f64 	%fd4, [__internal_trig_reduction_slowpathd_param_0];
	add.u64 	%rd1, %SPL, 0;
	{
	.reg .b32 %temp; 
	mov.b64 	{%temp, %r1}, %fd4;
	}
	shr.u32 	%r2, %r1, 20;
	and.b32  	%r3, %r2, 2047;
	setp.eq.s32 	%p1, %r3, 2047;
	mov.b32 	%r46, 0;
	@%p1 bra 	$L__BB8_9;
	add.s32 	%r20, %r3, -1024;
	mov.b64 	%rd20, %fd4;
	shl.b64 	%rd2, %rd20, 11;
	shr.u32 	%r4, %r20, 6;
	sub.s32 	%r45, 15, %r4;
	sub.s32 	%r21, 19, %r4;
	setp.lt.u32 	%p2, %r20, 128;
	selp.b32 	%r6, 18, %r21, %p2;
	setp.ge.s32 	%p3, %r45, %r6;
	mov.b64 	%rd70, 0;
	@%p3 bra 	$L__BB8_4;
	add.s32 	%r23, %r6, %r4;
	neg.s32 	%r43, %r23;
	or.b64  	%rd3, %rd2, -9223372036854775808;
	mov.b64 	%rd70, 0;
	mov.b32 	%r42, 0;
	mov.u64 	%rd25, __cudart_i2opi_d;
	mov.u32 	%r44, %r45;
$L__BB8_3:
	.pragma "nounroll";
	mul.wide.s32 	%rd22, %r42, 8;
	add.s64 	%rd23, %rd1, %rd22;
	mul.wide.s32 	%rd24, %r44, 8;
	add.s64 	%rd26, %rd25, %rd24;
	ld.global.nc.u64 	%rd27, [%rd26];
	{
	.reg .u32 %r0, %r1, %r2, %r3, %alo, %ahi, %blo, %bhi, %clo, %chi;
	mov.b64 	{%alo,%ahi}, %rd27;
	mov.b64 	{%blo,%bhi}, %rd3;
	mov.b64 	{%clo,%chi}, %rd70;
	mad.lo.cc.u32 	%r0, %alo, %blo, %clo;
	madc.hi.cc.u32 	%r1, %alo, %blo, %chi;
	madc.hi.u32 	%r2, %alo, %bhi, 0;
	mad.lo.cc.u32 	%r1, %alo, %bhi, %r1;
	madc.hi.cc.u32 	%r2, %ahi, %blo, %r2;
	madc.hi.u32 	%r3, %ahi, %bhi, 0;
	mad.lo.cc.u32 	%r1, %ahi, %blo, %r1;
	madc.lo.cc.u32 	%r2, %ahi, %bhi, %r2;
	addc.u32 	%r3, %r3, 0;
	mov.b64 	%rd28, {%r0,%r1};
	mov.b64 	%rd70, {%r2,%r3};
	}
	st.local.u64 	[%rd23], %rd28;
	add.s32 	%r44, %r44, 1;
	add.s32 	%r43, %r43, 1;
	add.s32 	%r42, %r42, 1;
	setp.ne.s32 	%p4, %r43, -15;
	mov.u32 	%r45, %r6;
	@%p4 bra 	$L__BB8_3;
$L__BB8_4:
	cvt.s64.s32 	%rd29, %r45;
	cvt.u64.u32 	%rd30, %r4;
	add.s64 	%rd31, %rd30, %rd29;
	shl.b64 	%rd32, %rd31, 3;
	add.s64 	%rd33, %rd1, %rd32;
	st.local.u64 	[%rd33+-120], %rd70;
	and.b32  	%r15, %r2, 63;
	ld.local.u64 	%rd72, [%rd1+16];
	ld.local.u64 	%rd71, [%rd1+24];
	setp.eq.s32 	%p5, %r15, 0;
	@%p5 bra 	$L__BB8_6;
	shl.b64 	%rd34, %rd71, %r15;
	shr.u64 	%rd35, %rd72, 1;
	xor.b32  	%r24, %r15, 63;
	shr.u64 	%rd36, %rd35, %r24;
	or.b64  	%rd71, %rd34, %rd36;
	ld.local.u64 	%rd37, [%rd1+8];
	shl.b64 	%rd38, %rd72, %r15;
	shr.u64 	%rd39, %rd37, 1;
	shr.u64 	%rd40, %rd39, %r24;
	or.b64  	%rd72, %rd38, %rd40;
$L__BB8_6:
	and.b32  	%r25, %r1, -2147483648;
	shr.u64 	%rd41, %rd71, 62;
	cvt.u32.u64 	%r26, %rd41;
	mov.b64 	{%r27, %r28}, %rd71;
	mov.b64 	{%r29, %r30}, %rd72;
	shf.l.wrap.b32 	%r31, %r30, %r27, 2;
	shf.l.wrap.b32 	%r32, %r27, %r28, 2;
	mov.b64 	%rd42, {%r31, %r32};
	shl.b64 	%rd43, %rd72, 2;
	shr.u64 	%rd44, %rd42, 63;
	cvt.u32.u64 	%r33, %rd44;
	add.s32 	%r34, %r33, %r26;
	setp.eq.s32 	%p6, %r25, 0;
	neg.s32 	%r35, %r34;
	selp.b32 	%r46, %r34, %r35, %p6;
	setp.gt.s64 	%p7, %rd42, -1;
	mov.b64 	%rd45, 0;
	{
	.reg .u32 %r0, %r1, %r2, %r3, %a0, %a1, %a2, %a3, %b0, %b1, %b2, %b3;
	mov.b64 	{%a0,%a1}, %rd45;
	mov.b64 	{%a2,%a3}, %rd45;
	mov.b64 	{%b0,%b1}, %rd43;
	mov.b64 	{%b2,%b3}, %rd42;
	sub.cc.u32 	%r0, %a0, %b0;
	subc.cc.u32 	%r1, %a1, %b1;
	subc.cc.u32 	%r2, %a2, %b2;
	subc.u32 	%r3, %a3, %b3;
	mov.b64 	%rd46, {%r0,%r1};
	mov.b64 	%rd47, {%r2,%r3};
	}
	xor.b32  	%r36, %r25, -2147483648;
	selp.b64 	%rd73, %rd42, %rd47, %p7;
	selp.b64 	%rd14, %rd43, %rd46, %p7;
	selp.b32 	%r17, %r25, %r36, %p7;
	clz.b64 	%r37, %rd73;
	cvt.u64.u32 	%rd15, %r37;
	setp.eq.s32 	%p8, %r37, 0;
	@%p8 bra 	$L__BB8_8;
	cvt.u32.u64 	%r38, %rd15;
	and.b32  	%r39, %r38, 63;
	shl.b64 	%rd48, %rd73, %r39;
	shr.u64 	%rd49, %rd14, 1;
	not.b32 	%r40, %r38;
	and.b32  	%r41, %r40, 63;
	shr.u64 	%rd50, %rd49, %r41;
	or.b64  	%rd73, %rd48, %rd50;
$L__BB8_8:
	mov.b64 	%rd51, -3958705157555305931;
	{
	.reg .u32 %r0, %r1, %r2, %r3, %alo, %ahi, %blo, %bhi;
	mov.b64 	{%alo,%ahi}, %rd73;
	mov.b64 	{%blo,%bhi}, %rd51;
	mul.lo.u32 	%r0, %alo, %blo;
	mul.hi.u32 	%r1, %alo, %blo;
	mad.lo.cc.u32 	%r1, %alo, %bhi, %r1;
	madc.hi.u32 	%r2, %alo, %bhi, 0;
	mad.lo.cc.u32 	%r1, %ahi, %blo, %r1;
	madc.hi.cc.u32 	%r2, %ahi, %blo, %r2;
	madc.hi.u32 	%r3, %ahi, %bhi, 0;
	mad.lo.cc.u32 	%r2, %ahi, %bhi, %r2;
	addc.u32 	%r3, %r3, 0;
	mov.b64 	%rd52, {%r0,%r1};
	mov.b64 	%rd53, {%r2,%r3};
	}
	setp.gt.s64 	%p9, %rd53, 0;
	{
	.reg .u32 %r0, %r1, %r2, %r3, %a0, %a1, %a2, %a3, %b0, %b1, %b2, %b3;
	mov.b64 	{%a0,%a1}, %rd52;
	mov.b64 	{%a2,%a3}, %rd53;
	mov.b64 	{%b0,%b1}, %rd52;
	mov.b64 	{%b2,%b3}, %rd53;
	add.cc.u32 	%r0, %a0, %b0;
	addc.cc.u32 	%r1, %a1, %b1;
	addc.cc.u32 	%r2, %a2, %b2;
	addc.u32 	%r3, %a3, %b3;
	mov.b64 	%rd54, {%r0,%r1};
	mov.b64 	%rd55, {%r2,%r3};
	}
	selp.b64 	%rd56, %rd55, %rd53, %p9;
	selp.s64 	%rd57, -1, 0, %p9;
	sub.s64 	%rd58, %rd57, %rd15;
	cvt.u64.u32 	%rd59, %r17;
	shl.b64 	%rd60, %rd59, 32;
	add.s64 	%rd61, %rd56, 1;
	shr.u64 	%rd62, %rd61, 10;
	add.s64 	%rd63, %rd62, 1;
	shr.u64 	%rd64, %rd63, 1;
	shl.b64 	%rd65, %rd58, 52;
	add.s64 	%rd66, %rd65, %rd64;
	add.s64 	%rd67, %rd66, 4602678819172646912;
	or.b64  	%rd68, %rd67, %rd60;
	mov.b64 	%fd4, %rd68;
$L__BB8_9:
	st.param.f64 	[func_retval0], %fd4;
	st.param.b32 	[func_retval0+8], %r46;
	ret;

}


// ===== COMPILED SASS (sm_100) =====

	.target	sm_100

	.elftype	@"ET_EXEC"


//--------------------- .note.nv.tkinfo           --------------------------
	.section	.note.nv.tkinfo,"",@"SHT_NOTE"
	.sectionflags	@"SHF_NOTE_NV_TKINFO"
	.tkinfo
        /*0018*/ 	.word	0x00000002
        /*0030*/ 	.string	""
        /*0030*/ 	.string	"ptxas"
        /*0030*/ 	.string	"Cuda compilation tools, release 13.0, V13.0.88"
        /*0030*/ 	.string	"Build cuda_13.0.r13.0/compiler.36424714_0"
        /*0030*/ 	.string	"-arch sm_100 -m 64 "



//--------------------- .note.nv.cuinfo           --------------------------
	.section	.note.nv.cuinfo,"",@"SHT_NOTE"
	.sectionflags	@"SHF_NOTE_NV_CUINFO"
        /*0018*/ 	.short	0x0002
        /*001a*/ 	.short	0x0064
        /*001c*/ 	.short	0x0082
	.zero		2


//--------------------- .nv.info                  --------------------------
	.section	.nv.info,"",@"SHT_CUDA_INFO"
	.align	4


	//----- nvinfo : EIATTR_REGCOUNT
	.align		4
        /*0000*/ 	.byte	0x04, 0x2f
        /*0002*/ 	.short	(.L_3 - .L_2)
	.align		4
.L_2:
        /*0004*/ 	.word	index@(_Z28compute_cosine_kernel_matrixPdS_S_iddd)
        /*0008*/ 	.word	0x0000001e


	//----- nvinfo : EIATTR_FRAME_SIZE
	.align		4
.L_3:
        /*000c*/ 	.byte	0x04, 0x11
        /*000e*/ 	.short	(.L_5 - .L_4)
	.align		4
.L_4:
        /*0010*/ 	.word	index@($_Z28compute_cosine_kernel_matrixPdS_S_iddd$__internal_trig_reduction_slowpathd)
        /*0014*/ 	.word	0x00000028


	//----- nvinfo : EIATTR_FRAME_SIZE
	.align		4
.L_5:
        /*0018*/ 	.byte	0x04, 0x11
        /*001a*/ 	.short	(.L_7 - .L_6)
	.align		4
.L_6:
        /*001c*/ 	.word	index@(_Z28compute_cosine_kernel_matrixPdS_S_iddd)
        /*0020*/ 	.word	0x00000028


	//----- nvinfo : EIATTR_REGCOUNT
	.align		4
.L_7:
        /*0024*/ 	.byte	0x04, 0x2f
        /*0026*/ 	.short	(.L_9 - .L_8)
	.align		4
.L_8:
        /*0028*/ 	.word	index@(_Z18add_noise_diagonalPdid)
        /*002c*/ 	.word	0x00000008


	//----- nvinfo : EIATTR_FRAME_SIZE
	.align		4
.L_9:
        /*0030*/ 	.byte	0x04, 0x11
        /*0032*/ 	.short	(.L_11 - .L_10)
	.align		4
.L_10:
        /*0034*/ 	.word	index@(_Z18add_noise_diagonalPdid)
        /*0038*/ 	.word	0x00000000


	//----- nvinfo : EIATTR_REGCOUNT
	.align		4
.L_11:
        /*003c*/ 	.byte	0x04, 0x2f
        /*003e*/ 	.short	(.L_13 - .L_12)
	.align		4
.L_12:
        /*0040*/ 	.word	index@(_Z28cholesky_decomposition_chunkPdiii)
        /*0044*/ 	.word	0x00000022


	//----- nvinfo : EIATTR_FRAME_SIZE
	.align		4
.L_13:
        /*0048*/ 	.byte	0x04, 0x11
        /*004a*/ 	.short	(.L_15 - .L_14)
	.align		4
.L_14:
        /*004c*/ 	.word	index@($__internal_3_$__cuda_sm20_dsqrt_rn_f64_mediumpath_v1)
        /*0050*/ 	.word	0x00000000


	//----- nvinfo : EIATTR_FRAME_SIZE
	.align		4
.L_15:
        /*0054*/ 	.byte	0x04, 0x11
        /*0056*/ 	.short	(.L_17 - .L_16)
	.align		4
.L_16:
        /*0058*/ 	.word	index@($__internal_2_$__cuda_sm20_div_rn_f64_full)
        /*005c*/ 	.word	0x00000000


	//----- nvinfo : EIATTR_FRAME_SIZE
	.align		4
.L_17:
        /*0060*/ 	.byte	0x04, 0x11
        /*0062*/ 	.short	(.L_19 - .L_18)
	.align		4
.L_18:
        /*0064*/ 	.word	index@(_Z28cholesky_decomposition_chunkPdiii)
        /*0068*/ 	.word	0x00000000


	//----- nvinfo : EIATTR_REGCOUNT
	.align		4
.L_19:
        /*006c*/ 	.byte	0x04, 0x2f
        /*006e*/ 	.short	(.L_21 - .L_20)
	.align		4
.L_20:
        /*0070*/ 	.word	index@(_Z20forward_substitutionPdS_S_i)
        /*0074*/ 	.word	0x00000020


	//----- nvinfo : EIATTR_FRAME_SIZE
	.align		4
.L_21:
        /*0078*/ 	.byte	0x04, 0x11
        /*007a*/ 	.short	(.L_23 - .L_22)
	.align		4
.L_22:
        /*007c*/ 	.word	index@($__internal_1_$__cuda_sm20_div_rn_f64_full)
        /*0080*/ 	.word	0x00000000


	//----- nvinfo : EIATTR_FRAME_SIZE
	.align		4
.L_23:
        /*0084*/ 	.byte	0x04, 0x11
        /*0086*/ 	.short	(.L_25 - .L_24)
	.align		4
.L_24:
        /*0088*/ 	.word	index@(_Z20forward_substitutionPdS_S_i)
        /*008c*/ 	.word	0x00000000


	//----- nvinfo : EIATTR_REGCOUNT
	.align		4
.L_25:
        /*0090*/ 	.byte	0x04, 0x2f
        /*0092*/ 	.short	(.L_27 - .L_26)
	.align		4
.L_26:
        /*0094*/ 	.word	index@(_Z21backward_substitutionPdS_S_i)
        /*0098*/ 	.word	0x00000020


	//----- nvinfo : EIATTR_FRAME_SIZE
	.align		4
.L_27:
        /*009c*/ 	.byte	0x04, 0x11
        /*009e*/ 	.short	(.L_29 - .L_28)
	.align		4
.L_28:
        /*00a0*/ 	.word	index@($__internal_0_$__cuda_sm20_div_rn_f64_full)
        /*00a4*/ 	.word	0x00000000


	//----- nvinfo : EIATTR_FRAME_SIZE
	.align		4
.L_29:
        /*00a8*/ 	.byte	0x04, 0x11
        /*00aa*/ 	.short	(.L_31 - .L_30)
	.align		4
.L_30:
        /*00ac*/ 	.word	index@(_Z21backward_substitutionPdS_S_i)
        /*00b0*/ 	.word	0x00000000


	//----- nvinfo : EIATTR_REGCOUNT
	.align		4
.L_31:
        /*00b4*/ 	.byte	0x04, 0x2f
        /*00b6*/ 	.short	(.L_33 - .L_32)
	.align		4
.L_32:
        /*00b8*/ 	.word	index@(_Z19predict_mean_kernelPdS_S_ii)
        /*00bc*/ 	.word	0x00000020


	//----- nvinfo : EIATTR_FRAME_SIZE
	.align		4
.L_33:
        /*00c0*/ 	.byte	0x04, 0x11
        /*00c2*/ 	.short	(.L_35 - .L_34)
	.align		4
.L_34:
        /*00c4*/ 	.word	index@(_Z19predict_mean_kernelPdS_S_ii)
        /*00c8*/ 	.word	0x00000000


	//----- nvinfo : EIATTR_REGCOUNT
	.align		4
.L_35:
        /*00cc*/ 	.byte	0x04, 0x2f
        /*00ce*/ 	.short	(.L_37 - .L_36)
	.align		4
.L_36:
        /*00d0*/ 	.word	index@(_Z14compute_K_starPdS_S_S_S_iiddd)
        /*00d4*/ 	.word	0x0000001e


	//----- nvinfo : EIATTR_FRAME_SIZE
	.align		4
.L_37:
        /*00d8*/ 	.byte	0x04, 0x11
        /*00da*/ 	.short	(.L_39 - .L_38)
	.align		4
.L_38:
        /*00dc*/ 	.word	index@($_Z14compute_K_starPdS_S_S_S_iiddd$__internal_trig_reduction_slowpathd)
        /*00e0*/ 	.word	0x00000028


	//----- nvinfo : EIATTR_FRAME_SIZE
	.align		4
.L_39:
        /*00e4*/ 	.byte	0x04, 0x11
        /*00e6*/ 	.short	(.L_41 - .L_40)
	.align		4
.L_40:
        /*00e8*/ 	.word	index@(_Z14compute_K_starPdS_S_S_S_iiddd)
        /*00ec*/ 	.word	0x00000028


	//----- nvinfo : EIATTR_REGCOUNT
	.align		4
.L_41:
        /*00f0*/ 	.byte	0x04, 0x2f
        /*00f2*/ 	.short	(.L_43 - .L_42)
	.align		4
.L_42:
        /*00f4*/ 	.word	index@(_Z23predict_variance_kernelPdS_S_S_ii)
        /*00f8*/ 	.word	0x00000020


	//----- nvinfo : EIATTR_FRAME_SIZE
	.align		4
.L_43:
        /*00fc*/ 	.byte	0x04, 0x11
        /*00fe*/ 	.short	(.L_45 - .L_44)
	.align		4
.L_44:
        /*0100*/ 	.word	index@(_Z23predict_variance_kernelPdS_S_S_ii)
        /*0104*/ 	.word	0x00000000


	//----- nvinfo : EIATTR_MIN_STACK_SIZE
	.align		4
.L_45:
        /*0108*/ 	.byte	0x04, 0x12
        /*010a*/ 	.short	(.L_47 - .L_46)
	.align		4
.L_46:
        /*010c*/ 	.word	index@(_Z23predict_variance_kernelPdS_S_S_ii)
        /*0110*/ 	.word	0x00000000


	//----- nvinfo : EIATTR_MIN_STACK_SIZE
	.align		4
.L_47:
        /*0114*/ 	.byte	0x04, 0x12
        /*0116*/ 	.short	(.L_49 - .L_48)
	.align		4
.L_48:
        /*0118*/ 	.word	index@(_Z14compute_K_starPdS_S_S_S_iiddd)
        /*011c*/ 	.word	0x00000028


	//----- nvinfo : EIATTR_MIN_STACK_SIZE
	.align		4
.L_49:
        /*0120*/ 	.byte	0x04, 0x12
        /*0122*/ 	.short	(.L_51 - .L_50)
	.align		4
.L_50:
        /*0124*/ 	.word	index@(_Z19predict_mean_kernelPdS_S_ii)
        /*0128*/ 	.word	0x00000000


	//----- nvinfo : EIATTR_MIN_STACK_SIZE
	.align		4
.L_51:
        /*012c*/ 	.byte	0x04, 0x12
        /*012e*/ 	.short	(.L_53 - .L_52)
	.align		4
.L_52:
        /*0130*/ 	.word	index@(_Z21backward_substitutionPdS_S_i)
        /*0134*/ 	.word	0x00000000


	//----- nvinfo : EIATTR_MIN_STACK_SIZE
	.align		4
.L_53:
        /*0138*/ 	.byte	0x04, 0x12
        /*013a*/ 	.short	(.L_55 - .L_54)
	.align		4
.L_54:
        /*013c*/ 	.word	index@(_Z20forward_substitutionPdS_S_i)
        /*0140*/ 	.word	0x00000000


	//----- nvinfo : EIATTR_MIN_STACK_SIZE
	.align		4
.L_55:
        /*0144*/ 	.byte	0x04, 0x12
        /*0146*/ 	.short	(.L_57 - .L_56)
	.align		4
.L_56:
        /*0148*/ 	.word	index@(_Z28cholesky_decomposition_chunkPdiii)
        /*014c*/ 	.word	0x00000000


	//----- nvinfo : EIATTR_MIN_STACK_SIZE
	.align		4
.L_57:
        /*0150*/ 	.byte	0x04, 0x12
        /*0152*/ 	.short	(.L_59 - .L_58)
	.align		4
.L_58:
        /*0154*/ 	.word	index@(_Z18add_noise_diagonalPdid)
        /*0158*/ 	.word	0x00000000


	//----- nvinfo : EIATTR_MIN_STACK_SIZE
	.align		4
.L_59:
        /*015c*/ 	.byte	0x04, 0x12
        /*015e*/ 	.short	(.L_61 - .L_60)
	.align		4
.L_60:
        /*0160*/ 	.word	index@(_Z28compute_cosine_kernel_matrixPdS_S_iddd)
        /*0164*/ 	.word	0x00000028
.L_61:


//--------------------- .nv.compat                --------------------------
	.section	.nv.compat,"",@"SHT_CUDA_COMPAT_INFO"
	.align	4
        /*0000*/ 	.byte	0x02, 0x09, 0x00, 0x00, 0x02, 0x02, 0x01, 0x00, 0x02, 0x05, 0x05, 0x00, 0x03, 0x07, 0x01, 0x01
        /*0010*/ 	.byte	0x02, 0x03, 0x00, 0x00, 0x02, 0x06, 0x01, 0x00, 0x04, 0x0b, 0x08, 0x00, 0x01, 0x00, 0x00, 0x00
        /*0020*/ 	.byte	0x00, 0x00, 0x00, 0x00


//--------------------- .nv.info._Z23predict_variance_kernelPdS_S_S_ii --------------------------
	.section	.nv.info._Z23predict_variance_kernelPdS_S_S_ii,"",@"SHT_CUDA_INFO"
	.sectionflags	@""
	.align	4


	//----- nvinfo : EIATTR_CUDA_API_VERSION
	.align		4
        /*0000*/ 	.byte	0x04, 0x37
        /*0002*/ 	.short	(.L_63 - .L_62)
.L_62:
        /*0004*/ 	.word	0x00000082


	//----- nvinfo : EIATTR_KPARAM_INFO
	.align		4
.L_63:
        /*0008*/ 	.byte	0x04, 0x17
        /*000a*/ 	.short	(.L_65 - .L_64)
.L_64:
        /*000c*/ 	.word	0x00000000
        /*0010*/ 	.short	0x0005
        /*0012*/ 	.short	0x0024
        /*0014*/ 	.byte	0x00, 0xf0, 0x11, 0x00


	//----- nvinfo : EIATTR_KPARAM_INFO
	.align		4
.L_65:
        /*0018*/ 	.byte	0x04, 0x17
        /*001a*/ 	.short	(.L_67 - .L_66)
.L_66:
        /*001c*/ 	.word	0x00000000
        /*0020*/ 	.short	0x0004
        /*0022*/ 	.short	0x0020
        /*0024*/ 	.byte	0x00, 0xf0, 0x11, 0x00


	//----- nvinfo : EIATTR_KPARAM_INFO
	.align		4
.L_67:
        /*0028*/ 	.byte	0x04, 0x17
        /*002a*/ 	.short	(.L_69 - .L_68)
.L_68:
        /*002c*/ 	.word	0x00000000
        /*0030*/ 	.short	0x0003
        /*0032*/ 	.short	0x0018
        /*0034*/ 	.byte	0x00, 0xf5, 0x21, 0x00


	//----- nvinfo : EIATTR_KPARAM_INFO
	.align		4
.L_69:
        /*0038*/ 	.byte	0x04, 0x17
        /*003a*/ 	.short	(.L_71 - .L_70)
.L_70:
        /*003c*/ 	.word	0x00000000
        /*0040*/ 	.short	0x0002
        /*0042*/ 	.short	0x0010
        /*0044*/ 	.byte	0x00, 0xf5, 0x21, 0x00


	//----- nvinfo : EIATTR_KPARAM_INFO
	.align		4
.L_71:
        /*0048*/ 	.byte	0x04, 0x17
        /*004a*/ 	.short	(.L_73 - .L_72)
.L_72:
        /*004c*/ 	.word	0x00000000
        /*0050*/ 	.short	0x0001
        /*0052*/ 	.short	0x0008
        /*0054*/ 	.byte	0x00, 0xf5, 0x21, 0x00


	//----- nvinfo : EIATTR_KPARAM_INFO
	.align		4
.L_73:
        /*0058*/ 	.byte	0x04, 0x17
        /*005a*/ 	.short	(.L_75 - .L_74)
.L_74:
        /*005c*/ 	.word	0x00000000
        /*0060*/ 	.short	0x0000
        /*0062*/ 	.short	0x0000
        /*0064*/ 	.byte	0x00, 0xf5, 0x21, 0x00


	//----- nvinfo : EIATTR_SPARSE_MMA_MASK
	.align		4
.L_75:
        /*0068*/ 	.byte	0x03, 0x50
        /*006a*/ 	.short	0x0000


	//----- nvinfo : EIATTR_MAXREG_COUNT
	.align		4
        /*006c*/ 	.byte	0x03, 0x1b
        /*006e*/ 	.short	0x00ff


	//----- nvinfo : EIATTR_MERCURY_ISA_VERSION
	.align		4
        /*0070*/ 	.byte	0x03, 0x5f
        /*0072*/ 	.short	0x0101


	//----- nvinfo : EIATTR_VRC_CTA_INIT_COUNT
	.align		4
        /*0074*/ 	.byte	0x02, 0x4a
	.zero		1
	.zero		1


	//----- nvinfo : EIATTR_EXIT_INSTR_OFFSETS
	.align		4
        /*0078*/ 	.byte	0x04, 0x1c
        /*007a*/ 	.short	(.L_77 - .L_76)


	//   ....[0]....
.L_76:
        /*007c*/ 	.word	0x00000070


	//   ....[1]....
        /*0080*/ 	.word	0x00000a60


	//----- nvinfo : EIATTR_CBANK_PARAM_SIZE
	.align		4
.L_77:
        /*0084*/ 	.byte	0x03, 0x19
        /*0086*/ 	.short	0x0028


	//----- nvinfo : EIATTR_PARAM_CBANK
	.align		4
        /*0088*/ 	.byte	0x04, 0x0a
        /*008a*/ 	.short	(.L_79 - .L_78)
	.align		4
.L_78:
        /*008c*/ 	.word	index@(.nv.constant0._Z23predict_variance_kernelPdS_S_S_ii)
        /*0090*/ 	.short	0x0380
        /*0092*/ 	.short	0x0028


	//----- nvinfo : EIATTR_SW_WAR
	.align		4
.L_79:
        /*0094*/ 	.byte	0x04, 0x36
        /*0096*/ 	.short	(.L_81 - .L_80)
.L_80:
        /*0098*/ 	.word	0x00000008
.L_81:


//--------------------- .nv.info._Z14compute_K_starPdS_S_S_S_iiddd --------------------------
	.section	.nv.info._Z14compute_K_starPdS_S_S_S_iiddd,"",@"SHT_CUDA_INFO"
	.sectionflags	@""
	.align	4


	//----- nvinfo : EIATTR_CUDA_API_VERSION
	.align		4
        /*0000*/ 	.byte	0x04, 0x37
        /*0002*/ 	.short	(.L_83 - .L_82)
.L_82:
        /*0004*/ 	.word	0x00000082


	//----- nvinfo : EIATTR_KPARAM_INFO
	.align		4
.L_83:
        /*0008*/ 	.byte	0x04, 0x17
        /*000a*/ 	.short	(.L_85 - .L_84)
.L_84:
        /*000c*/ 	.word	0x00000000
        /*0010*/ 	.short	0x0009
        /*0012*/ 	.short	0x0040
        /*0014*/ 	.byte	0x00, 0xf0, 0x21, 0x00


	//----- nvinfo : EIATTR_KPARAM_INFO
	.align		4
.L_85:
        /*0018*/ 	.byte	0x04, 0x17
        /*001a*/ 	.short	(.L_87 - .L_86)
.L_86:
        /*001c*/ 	.word	0x00000000
        /*0020*/ 	.short	0x0008
        /*0022*/ 	.short	0x0038
        /*0024*/ 	.byte	0x00, 0xf0, 0x21, 0x00


	//----- nvinfo : EIATTR_KPARAM_INFO
	.align		4
.L_87:
        /*0028*/ 	.byte	0x04, 0x17
        /*002a*/ 	.short	(.L_89 - .L_88)
.L_88:
        /*002c*/ 	.word	0x00000000
        /*0030*/ 	.short	0x0007
        /*0032*/ 	.short	0x0030
        /*0034*/ 	.byte	0x00, 0xf0, 0x21, 0x00


	//----- nvinfo : EIATTR_KPARAM_INFO
	.align		4
.L_89:
        /*0038*/ 	.byte	0x04, 0x17
        /*003a*/ 	.short	(.L_91 - .L_90)
.L_90:
        /*003c*/ 	.word	0x00000000
        /*0040*/ 	.short	0x0006
        /*0042*/ 	.short	0x002c
        /*0044*/ 	.byte	0x00, 0xf0, 0x11, 0x00


	//----- nvinfo : EIATTR_KPARAM_INFO
	.align		4
.L_91:
        /*0048*/ 	.byte	0x04, 0x17
        /*004a*/ 	.short	(.L_93 - .L_92)
.L_92:
        /*004c*/ 	.word	0x00000000
        /*0050*/ 	.short	0x0005
        /*0052*/ 	.short	0x0028
        /*0054*/ 	.byte	0x00, 0xf0, 0x11, 0x00


	//----- nvinfo : EIATTR_KPARAM_INFO
	.align		4
.L_93:
        /*0058*/ 	.byte	0x04, 0x17
        /*005a*/ 	.short	(.L_95 - .L_94)
.L_94:
        /*005c*/ 	.word	0x00000000
        /*0060*/ 	.short	0x0004
        /*0062*/ 	.short	0x0020
        /*0064*/ 	.byte	0x00, 0xf5, 0x21, 0x00


	//----- nvinfo : EIATTR_KPARAM_INFO
	.align		4
.L_95:
        /*0068*/ 	.byte	0x04, 0x17
        /*006a*/ 	.short	(.L_97 - .L_96)
.L_96:
        /*006c*/ 	.word	0x00000000
        /*0070*/ 	.short	0x0003
        /*0072*/ 	.short	0x0018
        /*0074*/ 	.byte	0x00, 0xf5, 0x21, 0x00


	//----- nvinfo : EIATTR_KPARAM_INFO
	.align		4
.L_97:
        /*0078*/ 	.byte	0x04, 0x17
        /*007a*/ 	.short	(.L_99 - .L_98)
.L_98:
        /*007c*/ 	.word	0x00000000
        /*0080*/ 	.short	0x0002
        /*0082*/ 	.short	0x0010
        /*0084*/ 	.byte	0x00, 0xf5, 0x21, 0x00


	//----- nvinfo : EIATTR_KPARAM_INFO
	.align		4
.L_99:
        /*0088*/ 	.byte	0x04, 0x17
        /*008a*/ 	.short	(.L_101 - .L_100)
.L_100:
        /*008c*/ 	.word	0x00000000
        /*0090*/ 	.short	0x0001
        /*0092*/ 	.short	0x0008
        /*0094*/ 	.byte	0x00, 0xf5, 0x21, 0x00


	//----- nvinfo : EIATTR_KPARAM_INFO
	.align		4
.L_101:
        /*0098*/ 	.byte	0x04, 0x17
        /*009a*/ 	.short	(.L_103 - .L_102)
.L_102:
        /*009c*/ 	.word	0x00000000
        /*00a0*/ 	.short	0x0000
        /*00a2*/ 	.short	0x0000
        /*00a4*/ 	.byte	0x00, 0xf5, 0x21, 0x00


	//----- nvinfo : EIATTR_SPARSE_MMA_MASK
	.align		4
.L_103:
        /*00a8*/ 	.byte	0x03, 0x50
        /*00aa*/ 	.short	0x0000


	//----- nvinfo : EIATTR_MAXREG_COUNT
	.align		4
        /*00ac*/ 	.byte	0x03, 0x1b
        /*00ae*/ 	.short	0x00ff


	//----- nvinfo : EIATTR_MERCURY_ISA_VERSION
	.align		4
        /*00b0*/ 	.byte	0x03, 0x5f
        /*00b2*/ 	.short	0x0101


	//----- nvinfo : EIATTR_VRC_CTA_INIT_COUNT
	.align		4
        /*00b4*/ 	.byte	0x02, 0x4a
	.zero		1
	.zero		1


	//----- nvinfo : EIATTR_EXIT_INSTR_OFFSETS
	.align		4
        /*00b8*/ 	.byte	0x04, 0x1c
        /*00ba*/ 	.short	(.L_105 - .L_104)


	//   ....[0]....
.L_104:
        /*00bc*/ 	.word	0x000000d0


	//   ....[1]....
        /*00c0*/ 	.word	0x00000a10


	//----- nvinfo : EIATTR_CRS_STACK_SIZE
	.align		4
.L_105:
        /*00c4*/ 	.byte	0x04, 0x1e
        /*00c6*/ 	.short	(.L_107 - .L_106)
.L_106:
        /*00c8*/ 	.word	0x00000000


	//----- nvinfo : EIATTR_CBANK_PARAM_SIZE
	.align		4
.L_107:
        /*00cc*/ 	.byte	0x03, 0x19
        /*00ce*/ 	.short	0x0048


	//----- nvinfo : EIATTR_PARAM_CBANK
	.align		4
        /*00d0*/ 	.byte	0x04, 0x0a
        /*00d2*/ 	.short	(.L_109 - .L_108)
	.align		4
.L_108:
        /*00d4*/ 	.word	index@(.nv.constant0._Z14compute_K_starPdS_S_S_S_iiddd)
        /*00d8*/ 	.short	0x0380
        /*00da*/ 	.short	0x0048


	//----- nvinfo : EIATTR_SW_WAR
	.align		4
.L_109:
        /*00dc*/ 	.byte	0x04, 0x36
        /*00de*/ 	.short	(.L_111 - .L_110)
.L_110:
        /*00e0*/ 	.word	0x00000008
.L_111:


//--------------------- .nv.info._Z19predict_mean_kernelPdS_S_ii --------------------------
	.section	.nv.info._Z19predict_mean_kernelPdS_S_ii,"",@"SHT_CUDA_INFO"
	.sectionflags	@""
	.align	4


	//----- nvinfo : EIATTR_CUDA_API_VERSION
	.align		4
        /*0000*/ 	.byte	0x04, 0x37
        /*0002*/ 	.short	(.L_113 - .L_112)
.L_112:
        /*0004*/ 	.word	0x00000082


	//----- nvinfo : EIATTR_KPARAM_INFO
	.align		4
.L_113:
        /*0008*/ 	.byte	0x04, 0x17
        /*000a*/ 	.short	(.L_115 - .L_114)
.L_114:
        /*000c*/ 	.word	0x00000000
        /*0010*/ 	.short	0x0004
        /*0012*/ 	.short	0x001c
        /*0014*/ 	.byte	0x00, 0xf0, 0x11, 0x00


	//----- nvinfo : EIATTR_KPARAM_INFO
	.align		4
.L_115:
        /*0018*/ 	.byte	0x04, 0x17
        /*001a*/ 	.short	(.L_117 - .L_116)
.L_116:
        /*001c*/ 	.word	0x00000000
        /*0020*/ 	.short	0x0003
        /*0022*/ 	.short	0x0018
        /*0024*/ 	.byte	0x00, 0xf0, 0x11, 0x00


	//----- nvinfo : EIATTR_KPARAM_INFO
	.align		4
.L_117:
        /*0028*/ 	.byte	0x04, 0x17
        /*002a*/ 	.short	(.L_119 - .L_118)
.L_118:
        /*002c*/ 	.word	0x00000000
        /*0030*/ 	.short	0x0002
        /*0032*/ 	.short	0x0010
        /*0034*/ 	.byte	0x00, 0xf5, 0x21, 0x00


	//----- nvinfo : EIATTR_KPARAM_INFO
	.align		4
.L_119:
        /*0038*/ 	.byte	0x04, 0x17
        /*003a*/ 	.short	(.L_121 - .L_120)
.L_120:
        /*003c*/ 	.word	0x00000000
        /*0040*/ 	.short	0x0001
        /*0042*/ 	.short	0x0008
        /*0044*/ 	.byte	0x00, 0xf5, 0x21, 0x00


	//----- nvinfo : EIATTR_KPARAM_INFO
	.align		4
.L_121:
        /*0048*/ 	.byte	0x04, 0x17
        /*004a*/ 	.short	(.L_123 - .L_122)
.L_122:
        /*004c*/ 	.word	0x00000000
        /*0050*/ 	.short	0x0000
        /*0052*/ 	.short	0x0000
        /*0054*/ 	.byte	0x00, 0xf5, 0x21, 0x00


	//----- nvinfo : EIATTR_SPARSE_MMA_MASK
	.align		4
.L_123:
        /*0058*/ 	.byte	0x03, 0x50
        /*005a*/ 	.short	0x0000


	//----- nvinfo : EIATTR_MAXREG_COUNT
	.align		4
        /*005c*/ 	.byte	0x03, 0x1b
        /*005e*/ 	.short	0x00ff


	//----- nvinfo : EIATTR_MERCURY_ISA_VERSION
	.align		4
        /*0060*/ 	.byte	0x03, 0x5f
        /*0062*/ 	.short	0x0101


	//----- nvinfo : EIATTR_VRC_CTA_INIT_COUNT
	.align		4
        /*0064*/ 	.byte	0x02, 0x4a
	.zero		1
	.zero		1


	//----- nvinfo : EIATTR_EXIT_INSTR_OFFSETS
	.align		4
        /*0068*/ 	.byte	0x04, 0x1c
        /*006a*/ 	.short	(.L_125 - .L_124)


	//   ....[0]....
.L_124:
        /*006c*/ 	.word	0x00000070


	//   ....[1]....
        /*0070*/ 	.word	0x00000ad0


	//----- nvinfo : EIATTR_CBANK_PARAM_SIZE
	.align		4
.L_125:
        /*0074*/ 	.byte	0x03, 0x19
        /*0076*/ 	.short	0x0020


	//----- nvinfo : EIATTR_PARAM_CBANK
	.align		4
        /*0078*/ 	.byte	0x04, 0x0a
        /*007a*/ 	.short	(.L_127 - .L_126)
	.align		4
.L_126:
        /*007c*/ 	.word	index@(.nv.constant0._Z19predict_mean_kernelPdS_S_ii)
        /*0080*/ 	.short	0x0380
        /*0082*/ 	.short	0x0020


	//----- nvinfo : EIATTR_SW_WAR
	.align		4
.L_127:
        /*0084*/ 	.byte	0x04, 0x36
        /*0086*/ 	.short	(.L_129 - .L_128)
.L_128:
        /*0088*/ 	.word	0x00000008
.L_129:


//--------------------- .nv.info._Z21backward_substitutionPdS_S_i --------------------------
	.section	.nv.info._Z21backward_substitutionPdS_S_i,"",@"SHT_CUDA_INFO"
	.sectionflags	@""
	.align	4


	//----- nvinfo : EIATTR_CUDA_API_VERSION
	.align		4
        /*0000*/ 	.byte	0x04, 0x37
        /*0002*/ 	.short	(.L_131 - .L_130)
.L_130:
        /*0004*/ 	.word	0x00000082


	//----- nvinfo : EIATTR_KPARAM_INFO
	.align		4
.L_131:
        /*0008*/ 	.byte	0x04, 0x17
        /*000a*/ 	.short	(.L_133 - .L_132)
.L_132:
        /*000c*/ 	.word	0x00000000
        /*0010*/ 	.short	0x0003
        /*0012*/ 	.short	0x0018
        /*0014*/ 	.byte	0x00, 0xf0, 0x11, 0x00


	//----- nvinfo : EIATTR_KPARAM_INFO
	.align		4
.L_133:
        /*0018*/ 	.byte	0x04, 0x17
        /*001a*/ 	.short	(.L_135 - .L_134)
.L_134:
        /*001c*/ 	.word	0x00000000
        /*0020*/ 	.short	0x0002
        /*0022*/ 	.short	0x0010
        /*0024*/ 	.byte	0x00, 0xf5, 0x21, 0x00


	//----- nvinfo : EIATTR_KPARAM_INFO
	.align		4
.L_135:
        /*0028*/ 	.byte	0x04, 0x17
        /*002a*/ 	.short	(.L_137 - .L_136)
.L_136:
        /*002c*/ 	.word	0x00000000
        /*0030*/ 	.short	0x0001
        /*0032*/ 	.short	0x0008
        /*0034*/ 	.byte	0x00, 0xf5, 0x21, 0x00


	//----- nvinfo : EIATTR_KPARAM_INFO
	.align		4
.L_137:
        /*0038*/ 	.byte	0x04, 0x17
        /*003a*/ 	.short	(.L_139 - .L_138)
.L_138:
        /*003c*/ 	.word	0x00000000
        /*0040*/ 	.short	0x0000
        /*0042*/ 	.short	0x0000
        /*0044*/ 	.byte	0x00, 0xf5, 0x21, 0x00


	//----- nvinfo : EIATTR_SPARSE_MMA_MASK
	.align		4
.L_139:
        /*0048*/ 	.byte	0x03, 0x50
        /*004a*/ 	.short	0x0000


	//----- nvinfo : EIATTR_MAXREG_COUNT
	.align		4
        /*004c*/ 	.byte	0x03, 0x1b
        /*004e*/ 	.short	0x00ff


	//----- nvinfo : EIATTR_MERCURY_ISA_VERSION
	.align		4
        /*0050*/ 	.byte	0x03, 0x5f
        /*0052*/ 	.short	0x0101


	//----- nvinfo : EIATTR_VRC_CTA_INIT_COUNT
	.align		4
        /*0054*/ 	.byte	0x02, 0x4a
	.zero		1
	.zero		1


	//----- nvinfo : EIATTR_EXIT_INSTR_OFFSETS
	.align		4
        /*0058*/ 	.byte	0x04, 0x1c
        /*005a*/ 	.short	(.L_141 - .L_140)


	//   ....[0]....
.L_140:
        /*005c*/ 	.word	0x00000070


	//   ....[1]....
        /*0060*/ 	.word	0x00000df0


	//----- nvinfo : EIATTR_CRS_STACK_SIZE
	.align		4
.L_141:
        /*0064*/ 	.byte	0x04, 0x1e
        /*0066*/ 	.short	(.L_143 - .L_142)
.L_142:
        /*0068*/ 	.word	0x00000000


	//----- nvinfo : EIATTR_CBANK_PARAM_SIZE
	.align		4
.L_143:
        /*006c*/ 	.byte	0x03, 0x19
        /*006e*/ 	.short	0x001c


	//----- nvinfo : EIATTR_PARAM_CBANK
	.align		4
        /*0070*/ 	.byte	0x04, 0x0a
        /*0072*/ 	.short	(.L_145 - .L_144)
	.align		4
.L_144:
        /*0074*/ 	.word	index@(.nv.constant0._Z21backward_substitutionPdS_S_i)
        /*0078*/ 	.short	0x0380
        /*007a*/ 	.short	0x001c


	//----- nvinfo : EIATTR_SW_WAR
	.align		4
.L_145:
        /*007c*/ 	.byte	0x04, 0x36
        /*007e*/ 	.short	(.L_147 - .L_146)
.L_146:
        /*0080*/ 	.word	0x00000008
.L_147:


//--------------------- .nv.info._Z20forward_substitutionPdS_S_i --------------------------
	.section	.nv.info._Z20forward_substitutionPdS_S_i,"",@"SHT_CUDA_INFO"
	.sectionflags	@""
	.align	4


	//----- nvinfo : EIATTR_CUDA_API_VERSION
	.align		4
        /*0000*/ 	.byte	0x04, 0x37
        /*0002*/ 	.short	(.L_149 - .L_148)
.L_148:
        /*0004*/ 	.word	0x00000082


	//----- nvinfo : EIATTR_KPARAM_INFO
	.align		4
.L_149:
        /*0008*/ 	.byte	0x04, 0x17
        /*000a*/ 	.short	(.L_151 - .L_150)
.L_150:
        /*000c*/ 	.word	0x00000000
        /*0010*/ 	.short	0x0003
        /*0012*/ 	.short	0x0018
        /*0014*/ 	.byte	0x00, 0xf0, 0x11, 0x00


	//----- nvinfo : EIATTR_KPARAM_INFO
	.align		4
.L_151:
        /*0018*/ 	.byte	0x04, 0x17
        /*001a*/ 	.short	(.L_153 - .L_152)
.L_152:
        /*001c*/ 	.word	0x00000000
        /*0020*/ 	.short	0x0002
        /*0022*/ 	.short	0x0010
        /*0024*/ 	.byte	0x00, 0xf5, 0x21, 0x00


	//----- nvinfo : EIATTR_KPARAM_INFO
	.align		4
.L_153:
        /*0028*/ 	.byte	0x04, 0x17
        /*002a*/ 	.short	(.L_155 - .L_154)
.L_154:
        /*002c*/ 	.word	0x00000000
        /*0030*/ 	.short	0x0001
        /*0032*/ 	.short	0x0008
        /*0034*/ 	.byte	0x00, 0xf5, 0x21, 0x00


	//----- nvinfo : EIATTR_KPARAM_INFO
	.align		4
.L_155:
        /*0038*/ 	.byte	0x04, 0x17
        /*003a*/ 	.short	(.L_157 - .L_156)
.L_156:
        /*003c*/ 	.word	0x00000000
        /*0040*/ 	.short	0x0000
        /*0042*/ 	.short	0x0000
        /*0044*/ 	.byte	0x00, 0xf5, 0x21, 0x00


	//----- nvinfo : EIATTR_SPARSE_MMA_MASK
	.align		4
.L_157:
        /*0048*/ 	.byte	0x03, 0x50
        /*004a*/ 	.short	0x0000


	//----- nvinfo : EIATTR_MAXREG_COUNT
	.align		4
        /*004c*/ 	.byte	0x03, 0x1b
        /*004e*/ 	.short	0x00ff


	//----- nvinfo : EIATTR_MERCURY_ISA_VERSION
	.align		4
        /*0050*/ 	.byte	0x03, 0x5f
        /*0052*/ 	.short	0x0101


	//----- nvinfo : EIATTR_VRC_CTA_INIT_COUNT
	.align		4
        /*0054*/ 	.byte	0x02, 0x4a
	.zero		1
	.zero		1


	//----- nvinfo : EIATTR_EXIT_INSTR_OFFSETS
	.align		4
        /*0058*/ 	.byte	0x04, 0x1c
        /*005a*/ 	.short	(.L_159 - .L_158)


	//   ....[0]....
.L_158:
        /*005c*/ 	.word	0x00000070


	//   ....[1]....
        /*0060*/ 	.word	0x00000ca0


	//----- nvinfo : EIATTR_CRS_STACK_SIZE
	.align		4
.L_159:
        /*0064*/ 	.byte	0x04, 0x1e
        /*0066*/ 	.short	(.L_161 - .L_160)
.L_160:
        /*0068*/ 	.word	0x00000000


	//----- nvinfo : EIATTR_CBANK_PARAM_SIZE
	.align		4
.L_161:
        /*006c*/ 	.byte	0x03, 0x19
        /*006e*/ 	.short	0x001c


	//----- nvinfo : EIATTR_PARAM_CBANK
	.align		4
        /*0070*/ 	.byte	0x04, 0x0a
        /*0072*/ 	.short	(.L_163 - .L_162)
	.align		4
.L_162:
        /*0074*/ 	.word	index@(.nv.constant0._Z20forward_substitutionPdS_S_i)
        /*0078*/ 	.short	0x0380
        /*007a*/ 	.short	0x001c


	//----- nvinfo : EIATTR_SW_WAR
	.align		4
.L_163:
        /*007c*/ 	.byte	0x04, 0x36
        /*007e*/ 	.short	(.L_165 - .L_164)
.L_164:
        /*0080*/ 	.word	0x00000008
.L_165:


//--------------------- .nv.info._Z28cholesky_decomposition_chunkPdiii --------------------------
	.section	.nv.info._Z28cholesky_decomposition_chunkPdiii,"",@"SHT_CUDA_INFO"
	.sectionflags	@""
	.align	4


	//----- nvinfo : EIATTR_CUDA_API_VERSION
	.align		4
        /*0000*/ 	.byte	0x04, 0x37
        /*0002*/ 	.short	(.L_167 - .L_166)
.L_166:
        /*0004*/ 	.word	0x00000082


	//----- nvinfo : EIATTR_KPARAM_INFO
	.align		4
.L_167:
        /*0008*/ 	.byte	0x04, 0x17
        /*000a*/ 	.short	(.L_169 - .L_168)
.L_168:
        /*000c*/ 	.word	0x00000000
        /*0010*/ 	.short	0x0003
        /*0012*/ 	.short	0x0010
        /*0014*/ 	.byte	0x00, 0xf0, 0x11, 0x00


	//----- nvinfo : EIATTR_KPARAM_INFO
	.align		4
.L_169:
        /*0018*/ 	.byte	0x04, 0x17
        /*001a*/ 	.short	(.L_171 - .L_170)
.L_170:
        /*001c*/ 	.word	0x00000000
        /*0020*/ 	.short	0x0002
        /*0022*/ 	.short	0x000c
        /*0024*/ 	.byte	0x00, 0xf0, 0x11, 0x00


	//----- nvinfo : EIATTR_KPARAM_INFO
	.align		4
.L_171:
        /*0028*/ 	.byte	0x04, 0x17
        /*002a*/ 	.short	(.L_173 - .L_172)
.L_172:
        /*002c*/ 	.word	0x00000000
        /*0030*/ 	.short	0x0001
        /*0032*/ 	.short	0x0008
        /*0034*/ 	.byte	0x00, 0xf0, 0x11, 0x00


	//----- nvinfo : EIATTR_KPARAM_INFO
	.align		4
.L_173:
        /*0038*/ 	.byte	0x04, 0x17
        /*003a*/ 	.short	(.L_175 - .L_174)
.L_174:
        /*003c*/ 	.word	0x00000000
        /*0040*/ 	.short	0x0000
        /*0042*/ 	.short	0x0000
        /*0044*/ 	.byte	0x00, 0xf5, 0x21, 0x00


	//----- nvinfo : EIATTR_SPARSE_MMA_MASK
	.align		4
.L_175:
        /*0048*/ 	.byte	0x03, 0x50
        /*004a*/ 	.short	0x0000


	//----- nvinfo : EIATTR_MAXREG_COUNT
	.align		4
        /*004c*/ 	.byte	0x03, 0x1b
        /*004e*/ 	.short	0x00ff


	//----- nvinfo : EIATTR_NUM_BARRIERS
	.align		4
        /*0050*/ 	.byte	0x02, 0x4c
        /*0052*/ 	.byte	0x01
	.zero		1


	//----- nvinfo : EIATTR_MERCURY_ISA_VERSION
	.align		4
        /*0054*/ 	.byte	0x03, 0x5f
        /*0056*/ 	.short	0x0101


	//----- nvinfo : EIATTR_VRC_CTA_INIT_COUNT
	.align		4
        /*0058*/ 	.byte	0x02, 0x4a
	.zero		1
	.zero		1


	//----- nvinfo : EIATTR_EXIT_INSTR_OFFSETS
	.align		4
        /*005c*/ 	.byte	0x04, 0x1c
        /*005e*/ 	.short	(.L_177 - .L_176)


	//   ....[0]....
.L_176:
        /*0060*/ 	.word	0x00000070


	//   ....[1]....
        /*0064*/ 	.word	0x00001930


	//----- nvinfo : EIATTR_CRS_STACK_SIZE
	.align		4
.L_177:
        /*0068*/ 	.byte	0x04, 0x1e
        /*006a*/ 	.short	(.L_179 - .L_178)
.L_178:
        /*006c*/ 	.word	0x00000000


	//----- nvinfo : EIATTR_CBANK_PARAM_SIZE
	.align		4
.L_179:
        /*0070*/ 	.byte	0x03, 0x19
        /*0072*/ 	.short	0x0014


	//----- nvinfo : EIATTR_PARAM_CBANK
	.align		4
        /*0074*/ 	.byte	0x04, 0x0a
        /*0076*/ 	.short	(.L_181 - .L_180)
	.align		4
.L_180:
        /*0078*/ 	.word	index@(.nv.constant0._Z28cholesky_decomposition_chunkPdiii)
        /*007c*/ 	.short	0x0380
        /*007e*/ 	.short	0x0014


	//----- nvinfo : EIATTR_SW_WAR
	.align		4
.L_181:
        /*0080*/ 	.byte	0x04, 0x36
        /*0082*/ 	.short	(.L_183 - .L_182)
.L_182:
        /*0084*/ 	.word	0x00000008
.L_183:


//--------------------- .nv.info._Z18add_noise_diagonalPdid --------------------------
	.section	.nv.info._Z18add_noise_diagonalPdid,"",@"SHT_CUDA_INFO"
	.sectionflags	@""
	.align	4


	//----- nvinfo : EIATTR_CUDA_API_VERSION
	.align		4
        /*0000*/ 	.byte	0x04, 0x37
        /*0002*/ 	.short	(.L_185 - .L_184)
.L_184:
        /*0004*/ 	.word	0x00000082


	//----- nvinfo : EIATTR_KPARAM_INFO
	.align		4
.L_185:
        /*0008*/ 	.byte	0x04, 0x17
        /*000a*/ 	.short	(.L_187 - .L_186)
.L_186:
        /*000c*/ 	.word	0x00000000
        /*0010*/ 	.short	0x0002
        /*0012*/ 	.short	0x0010
        /*0014*/ 	.byte	0x00, 0xf0, 0x21, 0x00


	//----- nvinfo : EIATTR_KPARAM_INFO
	.align		4
.L_187:
        /*0018*/ 	.byte	0x04, 0x17
        /*001a*/ 	.short	(.L_189 - .L_188)
.L_188:
        /*001c*/ 	.word	0x00000000
        /*0020*/ 	.short	0x0001
        /*0022*/ 	.short	0x0008
        /*0024*/ 	.byte	0x00, 0xf0, 0x11, 0x00


	//----- nvinfo : EIATTR_KPARAM_INFO
	.align		4
.L_189:
        /*0028*/ 	.byte	0x04, 0x17
        /*002a*/ 	.short	(.L_191 - .L_190)
.L_190:
        /*002c*/ 	.word	0x00000000
        /*0030*/ 	.short	0x0000
        /*0032*/ 	.short	0x0000
        /*0034*/ 	.byte	0x00, 0xf5, 0x21, 0x00


	//----- nvinfo : EIATTR_SPARSE_MMA_MASK
	.align		4
.L_191:
        /*0038*/ 	.byte	0x03, 0x50
        /*003a*/ 	.short	0x0000


	//----- nvinfo : EIATTR_MAXREG_COUNT
	.align		4
        /*003c*/ 	.byte	0x03, 0x1b
        /*003e*/ 	.short	0x00ff


	//----- nvinfo : EIATTR_MERCURY_ISA_VERSION
	.align		4
        /*0040*/ 	.byte	0x03, 0x5f
        /*0042*/ 	.short	0x0101


	//----- nvinfo : EIATTR_VRC_CTA_INIT_COUNT
	.align		4
        /*0044*/ 	.byte	0x02, 0x4a
	.zero		1
	.zero		1


	//----- nvinfo : EIATTR_EXIT_INSTR_OFFSETS
	.align		4
        /*0048*/ 	.byte	0x04, 0x1c
        /*004a*/ 	.short	(.L_193 - .L_192)


	//   ....[0]....
.L_192:
        /*004c*/ 	.word	0x00000070


	//   ....[1]....
        /*0050*/ 	.word	0x00000100


	//----- nvinfo : EIATTR_CBANK_PARAM_SIZE
	.align		4
.L_193:
        /*0054*/ 	.byte	0x03, 0x19
        /*0056*/ 	.short	0x0018


	//----- nvinfo : EIATTR_PARAM_CBANK
	.align		4
        /*0058*/ 	.byte	0x04, 0x0a
        /*005a*/ 	.short	(.L_195 - .L_194)
	.align		4
.L_194:
        /*005c*/ 	.word	index@(.nv.constant0._Z18add_noise_diagonalPdid)
        /*0060*/ 	.short	0x0380
        /*0062*/ 	.short	0x0018


	//----- nvinfo : EIATTR_SW_WAR
	.align		4
.L_195:
        /*0064*/ 	.byte	0x04, 0x36
        /*0066*/ 	.short	(.L_197 - .L_196)
.L_196:
        /*0068*/ 	.word	0x00000008
.L_197:


//--------------------- .nv.info._Z28compute_cosine_kernel_matrixPdS_S_iddd --------------------------
	.section	.nv.info._Z28compute_cosine_kernel_matrixPdS_S_iddd,"",@"SHT_CUDA_INFO"
	.sectionflags	@""
	.align	4


	//----- nvinfo : EIATTR_CUDA_API_VERSION
	.align		4
        /*0000*/ 	.byte	0x04, 0x37
        /*0002*/ 	.short	(.L_199 - .L_198)
.L_198:
        /*0004*/ 	.word	0x00000082


	//----- nvinfo : EIATTR_KPARAM_INFO
	.align		4
.L_199:
        /*0008*/ 	.byte	0x04, 0x17
        /*000a*/ 	.short	(.L_201 - .L_200)
.L_200:
        /*000c*/ 	.word	0x00000000
        /*0010*/ 	.short	0x0006
        /*0012*/ 	.short	0x0030
        /*0014*/ 	.byte	0x00, 0xf0, 0x21, 0x00


	//----- nvinfo : EIATTR_KPARAM_INFO
	.align		4
.L_201:
        /*0018*/ 	.byte	0x04, 0x17
        /*001a*/ 	.short	(.L_203 - .L_202)
.L_202:
        /*001c*/ 	.word	0x00000000
        /*0020*/ 	.short	0x0005
        /*0022*/ 	.short	0x0028
        /*0024*/ 	.byte	0x00, 0xf0, 0x21, 0x00


	//----- nvinfo : EIATTR_KPARAM_INFO
	.align		4
.L_203:
        /*0028*/ 	.byte	0x04, 0x17
        /*002a*/ 	.short	(.L_205 - .L_204)
.L_204:
        /*002c*/ 	.word	0x00000000
        /*0030*/ 	.short	0x0004
        /*0032*/ 	.short	0x0020
        /*0034*/ 	.byte	0x00, 0xf0, 0x21, 0x00


	//----- nvinfo : EIATTR_KPARAM_INFO
	.align		4
.L_205:
        /*0038*/ 	.byte	0x04, 0x17
        /*003a*/ 	.short	(.L_207 - .L_206)
.L_206:
        /*003c*/ 	.word	0x00000000
        /*0040*/ 	.short	0x0003
        /*0042*/ 	.short	0x0018
        /*0044*/ 	.byte	0x00, 0xf0, 0x11, 0x00


	//----- nvinfo : EIATTR_KPARAM_INFO
	.align		4
.L_207:
        /*0048*/ 	.byte	0x04, 0x17
        /*004a*/ 	.short	(.L_209 - .L_208)
.L_208:
        /*004c*/ 	.word	0x00000000
        /*0050*/ 	.short	0x0002
        /*0052*/ 	.short	0x0010
        /*0054*/ 	.byte	0x00, 0xf5, 0x21, 0x00


	//----- nvinfo : EIATTR_KPARAM_INFO
	.align		4
.L_209:
        /*0058*/ 	.byte	0x04, 0x17
        /*005a*/ 	.short	(.L_211 - .L_210)
.L_210:
        /*005c*/ 	.word	0x00000000
        /*0060*/ 	.short	0x0001
        /*0062*/ 	.short	0x0008
        /*0064*/ 	.byte	0x00, 0xf5, 0x21, 0x00


	//----- nvinfo : EIATTR_KPARAM_INFO
	.align		4
.L_211:
        /*0068*/ 	.byte	0x04, 0x17
        /*006a*/ 	.short	(.L_213 - .L_212)
.L_212:
        /*006c*/ 	.word	0x00000000
        /*0070*/ 	.short	0x0000
        /*0072*/ 	.short	0x0000
        /*0074*/ 	.byte	0x00, 0xf5, 0x21, 0x00


	//----- nvinfo : EIATTR_SPARSE_MMA_MASK
	.align		4
.L_213:
        /*0078*/ 	.byte	0x03, 0x50
        /*007a*/ 	.short	0x0000


	//----- nvinfo : EIATTR_MAXREG_COUNT
	.align		4
        /*007c*/ 	.byte	0x03, 0x1b
        /*007e*/ 	.short	0x00ff


	//----- nvinfo : EIATTR_MERCURY_ISA_VERSION
	.align		4
        /*0080*/ 	.byte	0x03, 0x5f
        /*0082*/ 	.short	0x0101


	//----- nvinfo : EIATTR_VRC_CTA_INIT_COUNT
	.align		4
        /*0084*/ 	.byte	0x02, 0x4a
	.zero		1
	.zero		1


	//----- nvinfo : EIATTR_EXIT_INSTR_OFFSETS
	.align		4
        /*0088*/ 	.byte	0x04, 0x1c
        /*008a*/ 	.short	(.L_215 - .L_214)


	//   ....[0]....
.L_214:
        /*008c*/ 	.word	0x000000d0


	//   ....[1]....
        /*0090*/ 	.word	0x000009f0


	//----- nvinfo : EIATTR_CRS_STACK_SIZE
	.align		4
.L_215:
        /*0094*/ 	.byte	0x04, 0x1e
        /*0096*/ 	.short	(.L_217 - .L_216)
.L_216:
        /*0098*/ 	.word	0x00000000


	//----- nvinfo : EIATTR_CBANK_PARAM_SIZE
	.align		4
.L_217:
        /*009c*/ 	.byte	0x03, 0x19
        /*009e*/ 	.short	0x0038


	//----- nvinfo : EIATTR_PARAM_CBANK
	.align		4
        /*00a0*/ 	.byte	0x04, 0x0a
        /*00a2*/ 	.short	(.L_219 - .L_218)
	.align		4
.L_218:
        /*00a4*/ 	.word	index@(.nv.constant0._Z28compute_cosine_kernel_matrixPdS_S_iddd)
        /*00a8*/ 	.short	0x0380
        /*00aa*/ 	.short	0x0038


	//----- nvinfo : EIATTR_SW_WAR
	.align		4
.L_219:
        /*00ac*/ 	.byte	0x04, 0x36
        /*00ae*/ 	.short	(.L_221 - .L_220)
.L_220:
        /*00b0*/ 	.word	0x00000008
.L_221:


//--------------------- .nv.callgraph             --------------------------
	.section	.nv.callgraph,"",@"SHT_CUDA_CALLGRAPH"
	.align	4
	.sectionentsize	8
	.align		4
        /*0000*/ 	.word	0x00000000
	.align		4
        /*0004*/ 	.word	0xffffffff
	.align		4
        /*0008*/ 	.word	0x00000000
	.align		4
        /*000c*/ 	.word	0xfffffffe
	.align		4
        /*0010*/ 	.word	0x00000000
	.align		4
        /*0014*/ 	.word	0xfffffffd
	.align		4
        /*0018*/ 	.word	0x00000000
	.align		4
        /*001c*/ 	.word	0xfffffffc


//--------------------- .nv.constant4             --------------------------
	.section	.nv.constant4,"a",@progbits
	.align	8
	.align		8
.nv.constant4:
        /*0000*/ 	.dword	__cudart_i2opi_d
	.align		8
        /*0008*/ 	.dword	__cudart_sin_cos_coeffs


//--------------------- .text._Z23predict_variance_kernelPdS_S_S_ii --------------------------
	.section	.text._Z23predict_variance_kernelPdS_S_S_ii,"ax",@progbits
	.align	128
        .global         _Z23predict_variance_kernelPdS_S_S_ii
        .type           _Z23predict_variance_kernelPdS_S_S_ii,@function
        .size           _Z23predict_variance_kernelPdS_S_S_ii,(.L_x_122 - _Z23predict_variance_kernelPdS_S_S_ii)
        .other          _Z23predict_variance_kernelPdS_S_S_ii,@"STO_CUDA_ENTRY STV_DEFAULT"
_Z23predict_variance_kernelPdS_S_S_ii:
.text._Z23predict_variance_kernelPdS_S_S_ii:
[----:B------:R-:W-:Y:S01]  /*0000*/  LDC R1, c[0x0][0x37c] ;  /* 0x0000df00ff017b82 */ /* 0x000fe20000000800 */
[----:B------:R-:W0:Y:S07]  /*0010*/  S2R R3, SR_TID.X ;  /* 0x0000000000037919 */ /* 0x000e2e0000002100 */
[----:B------:R-:W0:Y:S01]  /*0020*/  S2UR UR4, SR_CTAID.X ;  /* 0x00000000000479c3 */ /* 0x000e220000002500 */
[----:B------:R-:W1:Y:S07]  /*0030*/  LDCU UR5, c[0x0][0x3a0] ;  /* 0x00007400ff0577ac */ /* 0x000e6e0008000800 */
[----:B------:R-:W0:Y:S02]  /*0040*/  LDC R0, c[0x0][0x360] ;  /* 0x0000d800ff007b82 */ /* 0x000e240000000800 */
[----:B0-----:R-:W-:-:S05]  /*0050*/  IMAD R0, R0, UR4, R3 ;  /* 0x0000000400007c24 */ /* 0x001fca000f8e0203 */
[----:B-1----:R-:W-:-:S13]  /*0060*/  ISETP.GE.AND P0, PT, R0, UR5, PT ;  /* 0x0000000500007c0c */ /* 0x002fda000bf06270 */
[----:B------:R-:W-:Y:S05]  /*0070*/  @P0 EXIT ;  /* 0x000000000000094d */ /* 0x000fea0003800000 */
[----:B------:R-:W0:Y:S01]  /*0080*/  LDCU UR9, c[0x0][0x3a4] ;  /* 0x00007480ff0977ac */ /* 0x000e220008000800 */
[----:B------:R-:W-:Y:S01]  /*0090*/  CS2R R10, SRZ ;  /* 0x00000000000a7805 */ /* 0x000fe2000001ff00 */
[----:B------:R-:W1:Y:S01]  /*00a0*/  LDCU.64 UR16, c[0x0][0x358] ;  /* 0x00006b00ff1077ac */ /* 0x000e620008000a00 */
[----:B0-----:R-:W-:-:S09]  /*00b0*/  UISETP.GE.AND UP0, UPT, UR9, 0x1, UPT ;  /* 0x000000010900788c */ /* 0x001fd2000bf06270 */
[----:B-1----:R-:W-:Y:S05]  /*00c0*/  BRA.U !UP0, `(.L_x_0) ;  /* 0x0000000908487547 */ /* 0x002fea000b800000 */
[----:B------:R-:W-:Y:S02]  /*00d0*/  UISETP.GE.U32.AND UP1, UPT, UR9, 0x10, UPT ;  /* 0x000000100900788c */ /* 0x000fe4000bf26070 */
[----:B------:R-:W-:Y:S01]  /*00e0*/  IMAD R19, R0, UR9, RZ ;  /* 0x0000000900137c24 */ /* 0x000fe2000f8e02ff */
[----:B------:R-:W-:Y:S01]  /*00f0*/  ULOP3.LUT UR10, UR9, 0xf, URZ, 0xc0, !UPT ;  /* 0x0000000f090a7892 */ /* 0x000fe2000f8ec0ff */
[----:B------:R-:W-:Y:S01]  /*0100*/  CS2R R10, SRZ ;  /* 0x00000000000a7805 */ /* 0x000fe2000001ff00 */
[----:B------:R-:W-:Y:S02]  /*0110*/  UMOV UR4, URZ ;  /* 0x000000ff00047c82 */ /* 0x000fe40008000000 */
[----:B------:R-:W-:Y:S02]  /*0120*/  UISETP.NE.AND UP0, UPT, UR10, URZ, UPT ;  /* 0x000000ff0a00728c */ /* 0x000fe4000bf05270 */
[----:B------:R-:W-:Y:S09]  /*0130*/  BRA.U !UP1, `(.L_x_1) ;  /* 0x00000005090c7547 */ /* 0x000ff2000b800000 */
[----:B------:R-:W0:Y:S01]  /*0140*/  LDCU.128 UR12, c[0x0][0x390] ;  /* 0x00007200ff0c77ac */ /* 0x000e220008000c00 */
[----:B------:R-:W-:Y:S02]  /*0150*/  MOV R18, R19 ;  /* 0x0000001300127202 */ /* 0x000fe40000000f00 */
[----:B------:R-:W-:Y:S01]  /*0160*/  CS2R R10, SRZ ;  /* 0x00000000000a7805 */ /* 0x000fe2000001ff00 */
[----:B------:R-:W-:-:S04]  /*0170*/  ULOP3.LUT UR4, UR9, 0x7ffffff0, URZ, 0xc0, !UPT ;  /* 0x7ffffff009047892 */ /* 0x000fc8000f8ec0ff */
[----:B------:R-:W-:Y:S02]  /*0180*/  UIADD3 UR11, UPT, UPT, -UR4, URZ, URZ ;  /* 0x000000ff040b7290 */ /* 0x000fe4000fffe1ff */
[----:B0-----:R-:W-:Y:S02]  /*0190*/  UIADD3 UR7, UP1, UPT, UR12, 0x40, URZ ;  /* 0x000000400c077890 */ /* 0x001fe4000ff3e0ff */
[----:B------:R-:W-:Y:S02]  /*01a0*/  UIADD3 UR5, UP2, UPT, UR14, 0x40, URZ ;  /* 0x000000400e057890 */ /* 0x000fe4000ff5e0ff */
[----:B------:R-:W-:Y:S02]  /*01b0*/  UIADD3.X UR8, UPT, UPT, URZ, UR13, URZ, UP1, !UPT ;  /* 0x0000000dff087290 */ /* 0x000fe40008ffe4ff */
[----:B------:R-:W-:-:S12]  /*01c0*/  UIADD3.X UR6, UPT, UPT, URZ, UR15, URZ, UP2, !UPT ;  /* 0x0000000fff067290 */ /* 0x000fd800097fe4ff */
.L_x_2:
[----:B------:R-:W-:Y:S02]  /*01d0*/  MOV R4, UR7 ;  /* 0x0000000700047c02 */ /* 0x000fe40008000f00 */
[----:B------:R-:W-:Y:S02]  /*01e0*/  MOV R5, UR8 ;  /* 0x0000000800057c02 */ /* 0x000fe40008000f00 */
[----:B------:R-:W-:Y:S02]  /*01f0*/  MOV R2, UR5 ;  /* 0x0000000500027c02 */ /* 0x000fe40008000f00 */
[----:B------:R-:W-:Y:S01]  /*0200*/  MOV R3, UR6 ;  /* 0x0000000600037c02 */ /* 0x000fe20008000f00 */
[----:B------:R-:W-:-:S04]  /*0210*/  IMAD.WIDE R4, R18, 0x8, R4 ;  /* 0x0000000812047825 */ /* 0x000fc800078e0204 */
[----:B------:R-:W-:Y:S01]  /*0220*/  IMAD.WIDE R2, R18, 0x8, R2 ;  /* 0x0000000812027825 */ /* 0x000fe200078e0202 */
[----:B------:R-:W2:Y:S04]  /*0230*/  LDG.E.64 R12, desc[UR16][R4.64+-0x40] ;  /* 0xffffc010040c7981 */ /* 0x000ea8000c1e1b00 */
[----:B------:R-:W2:Y:S04]  /*0240*/  LDG.E.64 R24, desc[UR16][R2.64+-0x40] ;  /* 0xffffc01002187981 */ /* 0x000ea8000c1e1b00 */
[----:B------:R-:W3:Y:S04]  /*0250*/  LDG.E.64 R14, desc[UR16][R4.64+-0x38] ;  /* 0xffffc810040e7981 */ /* 0x000ee8000c1e1b00 */
[----:B------:R-:W3:Y:S04]  /*0260*/  LDG.E.64 R16, desc[UR16][R2.64+-0x38] ;  /* 0xffffc81002107981 */ /* 0x000ee8000c1e1b00 */
[----:B------:R-:W4:Y:S04]  /*0270*/  LDG.E.64 R20, desc[UR16][R4.64+-0x30] ;  /* 0xffffd01004147981 */ /* 0x000f28000c1e1b00 */
[----:B------:R-:W4:Y:S04]  /*0280*/  LDG.E.64 R22, desc[UR16][R2.64+-0x30] ;  /* 0xffffd01002167981 */ /* 0x000f28000c1e1b00 */
[----:B------:R-:W5:Y:S04]  /*0290*/  LDG.E.64 R6, desc[UR16][R4.64+-0x28] ;  /* 0xffffd81004067981 */ /* 0x000f68000c1e1b00 */
[----:B------:R-:W5:Y:S04]  /*02a0*/  LDG.E.64 R8, desc[UR16][R2.64+-0x28] ;  /* 0xffffd81002087981 */ /* 0x000f68000c1e1b00 */
[----:B------:R-:W5:Y:S04]  /*02b0*/  LDG.E.64 R26, desc[UR16][R4.64+0x38] ;  /* 0x00003810041a7981 */ /* 0x000f68000c1e1b00 */
[----:B------:R-:W5:Y:S01]  /*02c0*/  LDG.E.64 R28, desc[UR16][R2.64+0x38] ;  /* 0x00003810021c7981 */ /* 0x000f62000c1e1b00 */
[----:B--2---:R-:W-:-:S03]  /*02d0*/  DFMA R24, R12, R24, R10 ;  /* 0x000000180c18722b */ /* 0x004fc6000000000a */
[----:B------:R-:W2:Y:S04]  /*02e0*/  LDG.E.64 R10, desc[UR16][R4.64+-0x20] ;  /* 0xffffe010040a7981 */ /* 0x000ea8000c1e1b00 */
[----:B------:R-:W2:Y:S01]  /*02f0*/  LDG.E.64 R12, desc[UR16][R2.64+-0x20] ;  /* 0xffffe010020c7981 */ /* 0x000ea2000c1e1b00 */
[----:B---3--:R-:W-:-:S03]  /*0300*/  DFMA R24, R14, R16, R24 ;  /* 0x000000100e18722b */ /* 0x008fc60000000018 */
[----:B------:R-:W3:Y:S04]  /*0310*/  LDG.E.64 R14, desc[UR16][R4.64+-0x18] ;  /* 0xffffe810040e7981 */ /* 0x000ee8000c1e1b00 */
[----:B------:R-:W3:Y:S01]  /*0320*/  LDG.E.64 R16, desc[UR16][R2.64+-0x18] ;  /* 0xffffe81002107981 */ /* 0x000ee2000c1e1b00 */
[----:B----4-:R-:W-:-:S03]  /*0330*/  DFMA R24, R20, R22, R24 ;  /* 0x000000161418722b */ /* 0x010fc60000000018 */
[----:B------:R-:W4:Y:S04]  /*0340*/  LDG.E.64 R20, desc[UR16][R4.64+-0x10] ;  /* 0xfffff01004147981 */ /* 0x000f28000c1e1b00 */
[----:B------:R-:W4:Y:S01]  /*0350*/  LDG.E.64 R22, desc[UR16][R2.64+-0x10] ;  /* 0xfffff01002167981 */ /* 0x000f22000c1e1b00 */
[----:B-----5:R-:W-:-:S03]  /*0360*/  DFMA R24, R6, R8, R24 ;  /* 0x000000080618722b */ /* 0x020fc60000000018 */
        /* <DEDUP_REMOVED lines=23> */
[----:B-----5:R-:W-:Y:S01]  /*04e0*/  DFMA R6, R6, R8, R20 ;  /* 0x000000080606722b */ /* 0x020fe20000000014 */
[----:B------:R-:W-:-:S04]  /*04f0*/  UIADD3 UR11, UPT, UPT, UR11, 0x10, URZ ;  /* 0x000000100b0b7890 */ /* 0x000fc8000fffe0ff */
[----:B------:R-:W-:Y:S01]  /*0500*/  UISETP.NE.AND UP1, UPT, UR11, URZ, UPT ;  /* 0x000000ff0b00728c */ /* 0x000fe2000bf25270 */
[----:B------:R-:W-:Y:S02]  /*0510*/  IADD3 R18, PT, PT, R18, 0x10, RZ ;  /* 0x0000001012127810 */ /* 0x000fe40007ffe0ff */
[----:B--2---:R-:W-:-:S08]  /*0520*/  DFMA R6, R10, R12, R6 ;  /* 0x0000000c0a06722b */ /* 0x004fd00000000006 */
[----:B---3--:R-:W-:-:S08]  /*0530*/  DFMA R6, R14, R16, R6 ;  /* 0x000000100e06722b */ /* 0x008fd00000000006 */
[----:B----4-:R-:W-:-:S08]  /*0540*/  DFMA R6, R22, R24, R6 ;  /* 0x000000181606722b */ /* 0x010fd00000000006 */
[----:B------:R-:W-:Y:S01]  /*0550*/  DFMA R10, R26, R28, R6 ;  /* 0x0000001c1a0a722b */ /* 0x000fe20000000006 */
[----:B------:R-:W-:Y:S10]  /*0560*/  BRA.U UP1, `(.L_x_2) ;  /* 0xfffffffd01187547 */ /* 0x000ff4000b83ffff */
.L_x_1:
[----:B------:R-:W-:Y:S05]  /*0570*/  BRA.U !UP0, `(.L_x_0) ;  /* 0x00000005081c7547 */ /* 0x000fea000b800000 */
[----:B------:R-:W-:Y:S02]  /*0580*/  UISETP.GE.U32.AND UP0, UPT, UR10, 0x8, UPT ;  /* 0x000000080a00788c */ /* 0x000fe4000bf06070 */
[----:B------:R-:W-:-:S04]  /*0590*/  ULOP3.LUT UR6, UR9, 0x7, URZ, 0xc0, !UPT ;  /* 0x0000000709067892 */ /* 0x000fc8000f8ec0ff */
[----:B------:R-:W-:-:S03]  /*05a0*/  UISETP.NE.AND UP1, UPT, UR6, URZ, UPT ;  /* 0x000000ff0600728c */ /* 0x000fc6000bf25270 */
[----:B------:R-:W-:Y:S08]  /*05b0*/  BRA.U !UP0, `(.L_x_3) ;  /* 0x0000000108787547 */ /* 0x000ff0000b800000 */
[----:B------:R-:W0:Y:S01]  /*05c0*/  LDC.64 R8, c[0x0][0x390] ;  /* 0x0000e400ff087b82 */ /* 0x000e220000000a00 */
[----:B------:R-:W-:-:S07]  /*05d0*/  IADD3 R5, PT, PT, R19, UR4, RZ ;  /* 0x0000000413057c10 */ /* 0x000fce000fffe0ff */
[----:B------:R-:W1:Y:S01]  /*05e0*/  LDC.64 R2, c[0x0][0x398] ;  /* 0x0000e600ff027b82 */ /* 0x000e620000000a00 */
[----:B0-----:R-:W-:-:S05]  /*05f0*/  IMAD.WIDE R8, R5, 0x8, R8 ;  /* 0x0000000805087825 */ /* 0x001fca00078e0208 */
[----:B------:R-:W2:Y:S01]  /*0600*/  LDG.E.64 R14, desc[UR16][R8.64] ;  /* 0x00000010080e7981 */ /* 0x000ea2000c1e1b00 */
[----:B-1----:R-:W-:-:S03]  /*0610*/  IMAD.WIDE R2, R5, 0x8, R2 ;  /* 0x0000000805027825 */ /* 0x002fc600078e0202 */
[----:B------:R-:W3:Y:S04]  /*0620*/  LDG.E.64 R12, desc[UR16][R8.64+0x8] ;  /* 0x00000810080c7981 */ /* 0x000ee8000c1e1b00 */
[----:B------:R-:W2:Y:S04]  /*0630*/  LDG.E.64 R16, desc[UR16][R2.64] ;  /* 0x0000001002107981 */ /* 0x000ea8000c1e1b00 */
        /* <DEDUP_REMOVED lines=17> */
[----:B------:R-:W-:-:S07]  /*0750*/  UIADD3 UR4, UPT, UPT, UR4, 0x8, URZ ;  /* 0x0000000804047890 */ /* 0x000fce000fffe0ff */
[----:B--2---:R-:W-:-:S08]  /*0760*/  DFMA R4, R14, R16, R4 ;  /* 0x000000100e04722b */ /* 0x004fd00000000004 */
[----:B---3--:R-:W-:-:S08]  /*0770*/  DFMA R4, R10, R12, R4 ;  /* 0x0000000c0a04722b */ /* 0x008fd00000000004 */
[----:B----4-:R-:W-:-:S08]  /*0780*/  DFMA R4, R20, R22, R4 ;  /* 0x000000161404722b */ /* 0x010fd00000000004 */
[----:B------:R-:W-:-:S11]  /*0790*/  DFMA R10, R26, R28, R4 ;  /* 0x0000001c1a0a722b */ /* 0x000fd60000000004 */
.L_x_3:
        /* <DEDUP_REMOVED lines=17> */
[----:B------:R-:W5:Y:S01]  /*08b0*/  LDG.E.64 R24, desc[UR16][R14.64+0x18] ;  /* 0x000018100e187981 */ /* 0x000f62000c1e1b00 */
[----:B------:R-:W-:Y:S01]  /*08c0*/  UIADD3 UR4, UPT, UPT, UR4, 0x4, URZ ;  /* 0x0000000404047890 */ /* 0x000fe2000fffe0ff */
[----:B--2---:R-:W-:-:S08]  /*08d0*/  DFMA R12, R12, R16, R10 ;  /* 0x000000100c0c722b */ /* 0x004fd0000000000a */
[----:B---3--:R-:W-:-:S08]  /*08e0*/  DFMA R12, R20, R22, R12 ;  /* 0x00000016140c722b */ /* 0x008fd0000000000c */
[----:B----4-:R-:W-:-:S08]  /*08f0*/  DFMA R4, R4, R6, R12 ;  /* 0x000000060404722b */ /* 0x010fd0000000000c */
[----:B-----5:R-:W-:-:S11]  /*0900*/  DFMA R10, R2, R24, R4 ;  /* 0x00000018020a722b */ /* 0x020fd60000000004 */
.L_x_4:
[----:B------:R-:W-:Y:S05]  /*0910*/  BRA.U !UP1, `(.L_x_0) ;  /* 0x0000000109347547 */ /* 0x000fea000b800000 */
[----:B------:R-:W0:Y:S01]  /*0920*/  LDC.64 R8, c[0x0][0x390] ;  /* 0x0000e400ff087b82 */ /* 0x000e220000000a00 */
[----:B------:R-:W-:Y:S01]  /*0930*/  IADD3 R19, PT, PT, R19, UR4, RZ ;  /* 0x0000000413137c10 */ /* 0x000fe2000fffe0ff */
[----:B------:R-:W-:-:S06]  /*0940*/  UIADD3 UR5, UPT, UPT, -UR5, URZ, URZ ;  /* 0x000000ff05057290 */ /* 0x000fcc000fffe1ff */
[----:B------:R-:W1:Y:S06]  /*0950*/  LDC.64 R6, c[0x0][0x398] ;  /* 0x0000e600ff067b82 */ /* 0x000e6c0000000a00 */
.L_x_5:
[----:B-1----:R-:W-:-:S04]  /*0960*/  IMAD.WIDE R2, R19, 0x8, R6 ;  /* 0x0000000813027825 */ /* 0x002fc800078e0206 */
[C---:B0-----:R-:W-:Y:S02]  /*0970*/  IMAD.WIDE R4, R19.reuse, 0x8, R8 ;  /* 0x0000000813047825 */ /* 0x041fe400078e0208 */
[----:B------:R-:W2:Y:S04]  /*0980*/  LDG.E.64 R2, desc[UR16][R2.64] ;  /* 0x0000001002027981 */ /* 0x000ea8000c1e1b00 */
[----:B------:R-:W2:Y:S01]  /*0990*/  LDG.E.64 R4, desc[UR16][R4.64] ;  /* 0x0000001004047981 */ /* 0x000ea2000c1e1b00 */
[----:B------:R-:W-:Y:S01]  /*09a0*/  UIADD3 UR5, UPT, UPT, UR5, 0x1, URZ ;  /* 0x0000000105057890 */ /* 0x000fe2000fffe0ff */
[----:B------:R-:W-:-:S03]  /*09b0*/  IADD3 R19, PT, PT, R19, 0x1, RZ ;  /* 0x0000000113137810 */ /* 0x000fc60007ffe0ff */
[----:B------:R-:W-:Y:S01]  /*09c0*/  UISETP.NE.AND UP0, UPT, UR5, URZ, UPT ;  /* 0x000000ff0500728c */ /* 0x000fe2000bf05270 */
[----:B--2---:R-:W-:-:S08]  /*09d0*/  DFMA R10, R4, R2, R10 ;  /* 0x00000002040a722b */ /* 0x004fd0000000000a */
[----:B------:R-:W-:Y:S05]  /*09e0*/  BRA.U UP0, `(.L_x_5) ;  /* 0xfffffffd00dc7547 */ /* 0x000fea000b83ffff */
.L_x_0:
[----:B------:R-:W0:Y:S08]  /*09f0*/  LDC.64 R2, c[0x0][0x388] ;  /* 0x0000e200ff027b82 */ /* 0x000e300000000a00 */
[----:B------:R-:W1:Y:S01]  /*0a00*/  LDC.64 R4, c[0x0][0x380] ;  /* 0x0000e000ff047b82 */ /* 0x000e620000000a00 */
[----:B0-----:R-:W-:-:S06]  /*0a10*/  IMAD.WIDE R2, R0, 0x8, R2 ;  /* 0x0000000800027825 */ /* 0x001fcc00078e0202 */
[----:B------:R-:W2:Y:S01]  /*0a20*/  LDG.E.64 R2, desc[UR16][R2.64] ;  /* 0x0000001002027981 */ /* 0x000ea2000c1e1b00 */
[----:B-1----:R-:W-:Y:S01]  /*0a30*/  IMAD.WIDE R4, R0, 0x8, R4 ;  /* 0x0000000800047825 */ /* 0x002fe200078e0204 */
[----:B--2---:R-:W-:-:S07]  /*0a40*/  DADD R10, R2, -R10 ;  /* 0x00000000020a7229 */ /* 0x004fce000000080a */
[----:B------:R-:W-:Y:S01]  /*0a50*/  STG.E.64 desc[UR16][R4.64], R10 ;  /* 0x0000000a04007986 */ /* 0x000fe2000c101b10 */
[----:B------:R-:W-:Y:S05]  /*0a60*/  EXIT ;  /* 0x000000000000794d */ /* 0x000fea0003800000 */
.L_x_6:
[----:B------:R-:W-:-:S00]  /*0a70*/  BRA `(.L_x_6) ;  /* 0xfffffffc00fc7947 */ /* 0x000fc0000383ffff */
[----:B------:R-:W-:-:S00]  /*0a80*/  NOP ;  /* 0x0000000000007918 */ /* 0x000fc00000000000 */
[----:B------:R-:W-:-:S00]  /*0a90*/  NOP ;  /* 0x0000000000007918 */ /* 0x000fc00000000000 */
[----:B------:R-:W-:-:S00]  /*0aa0*/  NOP ;  /* 0x0000000000007918 */ /* 0x000fc00000000000 */
[----:B------:R-:W-:-:S00]  /*0ab0*/  NOP ;  /* 0x0000000000007918 */ /* 0x000fc00000000000 */
[----:B------:R-:W-:-:S00]  /*0ac0*/  NOP ;  /* 0x0000000000007918 */ /* 0x000fc00000000000 */
[----:B------:R-:W-:-:S00]  /*0ad0*/  NOP ;  /* 0x0000000000007918 */ /* 0x000fc00000000000 */
[----:B------:R-:W-:-:S00]  /*0ae0*/  NOP ;  /* 0x0000000000007918 */ /* 0x000fc00000000000 */
[----:B------:R-:W-:-:S00]  /*0af0*/  NOP ;  /* 0x0000000000007918 */ /* 0x000fc00000000000 */
.L_x_122:


//--------------------- .text._Z14compute_K_starPdS_S_S_S_iiddd --------------------------
	.section	.text._Z14compute_K_starPdS_S_S_S_iiddd,"ax",@progbits
	.align	128
        .global         _Z14compute_K_starPdS_S_S_S_iiddd
        .type           _Z14compute_K_starPdS_S_S_S_iiddd,@function
        .size           _Z14compute_K_starPdS_S_S_S_iiddd,(.L_x_116 - _Z14compute_K_starPdS_S_S_S_iiddd)
        .other          _Z14compute_K_starPdS_S_S_S_iiddd,@"STO_CUDA_ENTRY STV_DEFAULT"
_Z14compute_K_starPdS_S_S_S_iiddd:
.text._Z14compute_K_starPdS_S_S_S_iiddd:
[----:B------:R-:W0:Y:S01]  /*0000*/  LDC R1, c[0x0][0x37c] ;  /* 0x0000df00ff017b82 */ /* 0x000e220000000800 */
[----:B------:R-:W1:Y:S07]  /*0010*/  S2R R5, SR_TID.X ;  /* 0x0000000000057919 */ /* 0x000e6e0000002100 */
[----:B------:R-:W2:Y:S01]  /*0020*/  LDC R3, c[0x0][0x364] ;  /* 0x0000d900ff037b82 */ /* 0x000ea20000000800 */
[----:B------:R-:W3:Y:S01]  /*0030*/  LDCU.64 UR6, c[0x0][0x3a8] ;  /* 0x00007500ff0677ac */ /* 0x000ee20008000a00 */
[----:B0-----:R-:W-:Y:S01]  /*0040*/  VIADD R1, R1, 0xffffffd8 ;  /* 0xffffffd801017836 */ /* 0x001fe20000000000 */
[----:B------:R-:W2:Y:S05]  /*0050*/  S2R R0, SR_TID.Y ;  /* 0x0000000000007919 */ /* 0x000eaa0000002200 */
[----:B------:R-:W1:Y:S08]  /*0060*/  S2UR UR5, SR_CTAID.X ;  /* 0x00000000000579c3 */ /* 0x000e700000002500 */
[----:B------:R-:W1:Y:S08]  /*0070*/  LDC R2, c[0x0][0x360] ;  /* 0x0000d800ff027b82 */ /* 0x000e700000000800 */
[----:B------:R-:W2:Y:S01]  /*0080*/  S2UR UR4, SR_CTAID.Y ;  /* 0x00000000000479c3 */ /* 0x000ea20000002600 */
[----:B-1----:R-:W-:-:S05]  /*0090*/  IMAD R2, R2, UR5, R5 ;  /* 0x0000000502027c24 */ /* 0x002fca000f8e0205 */
[----:B---3--:R-:W-:Y:S01]  /*00a0*/  ISETP.GE.AND P0, PT, R2, UR7, PT ;  /* 0x0000000702007c0c */ /* 0x008fe2000bf06270 */
[----:B--2---:R-:W-:-:S05]  /*00b0*/  IMAD R3, R3, UR4, R0 ;  /* 0x0000000403037c24 */ /* 0x004fca000f8e0200 */
[----:B------:R-:W-:-:S13]  /*00c0*/  ISETP.GE.OR P0, PT, R3, UR6, P0 ;  /* 0x0000000603007c0c */ /* 0x000fda0008706670 */
[----:B------:R-:W-:Y:S05]  /*00d0*/  @P0 EXIT ;  /* 0x000000000000094d */ /* 0x000fea0003800000 */
[----:B------:R-:W0:Y:S01]  /*00e0*/  LDC.64 R4, c[0x0][0x388] ;  /* 0x0000e200ff047b82 */ /* 0x000e220000000a00 */
[----:B------:R-:W1:Y:S01]  /*00f0*/  LDCU.64 UR4, c[0x0][0x358] ;  /* 0x00006b00ff0477ac */ /* 0x000e620008000a00 */
[----:B------:R-:W2:Y:S06]  /*0100*/  LDCU.64 UR6, c[0x0][0x3b8] ;  /* 0x00007700ff0677ac */ /* 0x000eac0008000a00 */
[----:B------:R-:W3:Y:S08]  /*0110*/  LDC.64 R6, c[0x0][0x398] ;  /* 0x0000e600ff067b82 */ /* 0x000ef00000000a00 */
[----:B------:R-:W4:Y:S01]  /*0120*/  LDC.64 R10, c[0x0][0x390] ;  /* 0x0000e400ff0a7b82 */ /* 0x000f220000000a00 */
[----:B0-----:R-:W-:-:S07]  /*0130*/  IMAD.WIDE.U32 R4, R3, 0x8, R4 ;  /* 0x0000000803047825 */ /* 0x001fce00078e0004 */
[----:B------:R-:W0:Y:S01]  /*0140*/  LDC.64 R16, c[0x0][0x3a0] ;  /* 0x0000e800ff107b82 */ /* 0x000e220000000a00 */
[----:B-1----:R-:W5:Y:S01]  /*0150*/  LDG.E.64 R4, desc[UR4][R4.64] ;  /* 0x0000000404047981 */ /* 0x002f62000c1e1b00 */
[----:B---3--:R-:W-:-:S06]  /*0160*/  IMAD.WIDE R6, R2, 0x8, R6 ;  /* 0x0000000802067825 */ /* 0x008fcc00078e0206 */
[----:B------:R-:W5:Y:S01]  /*0170*/  LDG.E.64 R6, desc[UR4][R6.64] ;  /* 0x0000000406067981 */ /* 0x000f62000c1e1b00 */
[----:B----4-:R-:W-:-:S06]  /*0180*/  IMAD.WIDE.U32 R10, R3, 0x8, R10 ;  /* 0x00000008030a7825 */ /* 0x010fcc00078e000a */
[----:B------:R-:W3:Y:S01]  /*0190*/  LDG.E.64 R10, desc[UR4][R10.64] ;  /* 0x000000040a0a7981 */ /* 0x000ee2000c1e1b00 */
[----:B0-----:R-:W-:-:S05]  /*01a0*/  IMAD.WIDE R16, R2, 0x8, R16 ;  /* 0x0000000802107825 */ /* 0x001fca00078e0210 */
[----:B------:R-:W3:Y:S01]  /*01b0*/  LDG.E.64 R14, desc[UR4][R16.64] ;  /* 0x00000004100e7981 */ /* 0x000ee2000c1e1b00 */
[----:B------:R-:W-:Y:S01]  /*01c0*/  BSSY.RECONVERGENT B0, `(.L_x_7) ;  /* 0x0000021000007945 */ /* 0x000fe20003800200 */
[----:B-----5:R-:W-:-:S08]  /*01d0*/  DADD R8, R4, -R6 ;  /* 0x0000000004087229 */ /* 0x020fd00000000806 */
[----:B--2---:R-:W-:-:S08]  /*01e0*/  DMUL R8, R8, UR6 ;  /* 0x0000000608087c28 */ /* 0x004fd00008000000 */
[----:B------:R-:W-:Y:S02]  /*01f0*/  DSETP.NEU.AND P0, PT, |R8|, +INF , PT ;  /* 0x7ff000000800742a */ /* 0x000fe40003f0d200 */
[----:B---3--:R-:W-:-:S12]  /*0200*/  DADD R14, R10, -R14 ;  /* 0x000000000a0e7229 */ /* 0x008fd8000000080e */
[----:B------:R-:W-:Y:S01]  /*0210*/  @!P0 DMUL R12, RZ, R8 ;  /* 0x00000008ff0c8228 */ /* 0x000fe20000000000 */
[----:B------:R-:W-:Y:S01]  /*0220*/  @!P0 IMAD.MOV.U32 R0, RZ, RZ, 0x1 ;  /* 0x00000001ff008424 */ /* 0x000fe200078e00ff */
[----:B------:R-:W-:Y:S09]  /*0230*/  @!P0 BRA `(.L_x_8) ;  /* 0x0000000000648947 */ /* 0x000ff20003800000 */
[----:B------:R-:W-:Y:S01]  /*0240*/  UMOV UR6, 0x6dc9c883 ;  /* 0x6dc9c88300067882 */ /* 0x000fe20000000000 */
[----:B------:R-:W-:Y:S01]  /*0250*/  UMOV UR7, 0x3fe45f30 ;  /* 0x3fe45f3000077882 */ /* 0x000fe20000000000 */
[C---:B------:R-:W-:Y:S01]  /*0260*/  DSETP.GE.AND P0, PT, |R8|.reuse, 2.14748364800000000000e+09, PT ;  /* 0x41e000000800742a */ /* 0x040fe20003f06200 */
[----:B------:R-:W-:Y:S01]  /*0270*/  BSSY.RECONVERGENT B1, `(.L_x_9) ;  /* 0x0000014000017945 */ /* 0x000fe20003800200 */
[----:B------:R-:W-:Y:S01]  /*0280*/  DMUL R4, R8, UR6 ;  /* 0x0000000608047c28 */ /* 0x000fe20008000000 */
[----:B------:R-:W-:Y:S01]  /*0290*/  UMOV UR6, 0x54442d18 ;  /* 0x54442d1800067882 */ /* 0x000fe20000000000 */
[----:B------:R-:W-:-:S04]  /*02a0*/  UMOV UR7, 0x3ff921fb ;  /* 0x3ff921fb00077882 */ /* 0x000fc80000000000 */
[----:B------:R-:W0:Y:S08]  /*02b0*/  F2I.F64 R0, R4 ;  /* 0x0000000400007311 */ /* 0x000e300000301100 */
[----:B0-----:R-:W0:Y:S02]  /*02c0*/  I2F.F64 R12, R0 ;  /* 0x00000000000c7312 */ /* 0x001e240000201c00 */
[----:B0-----:R-:W-:Y:S01]  /*02d0*/  DFMA R6, R12, -UR6, R8 ;  /* 0x800000060c067c2b */ /* 0x001fe20008000008 */
[----:B------:R-:W-:Y:S01]  /*02e0*/  UMOV UR6, 0x33145c00 ;  /* 0x33145c0000067882 */ /* 0x000fe20000000000 */
[----:B------:R-:W-:-:S06]  /*02f0*/  UMOV UR7, 0x3c91a626 ;  /* 0x3c91a62600077882 */ /* 0x000fcc0000000000 */
[----:B------:R-:W-:Y:S01]  /*0300*/  DFMA R6, R12, -UR6, R6 ;  /* 0x800000060c067c2b */ /* 0x000fe20008000006 */
[----:B------:R-:W-:Y:S01]  /*0310*/  UMOV UR6, 0x252049c0 ;  /* 0x252049c000067882 */ /* 0x000fe20000000000 */
[----:B------:R-:W-:-:S06]  /*0320*/  UMOV UR7, 0x397b839a ;  /* 0x397b839a00077882 */ /* 0x000fcc0000000000 */
[----:B------:R-:W-:Y:S01]  /*0330*/  DFMA R12, R12, -UR6, R6 ;  /* 0x800000060c0c7c2b */ /* 0x000fe20008000006 */
[----:B------:R-:W-:Y:S10]  /*0340*/  @!P0 BRA `(.L_x_10) ;  /* 0x0000000000188947 */ /* 0x000ff40003800000 */
[----:B------:R-:W-:Y:S01]  /*0350*/  IMAD.MOV.U32 R5, RZ, RZ, R9 ;  /* 0x000000ffff057224 */ /* 0x000fe200078e0009 */
[----:B------:R-:W-:-:S07]  /*0360*/  MOV R0, 0x380 ;  /* 0x0000038000007802 */ /* 0x000fce0000000f00 */
[----:B------:R-:W-:Y:S05]  /*0370*/  CALL.REL.NOINC `($_Z14compute_K_starPdS_S_S_S_iiddd$__internal_trig_reduction_slowpathd) ;  /* 0x0000000400a87944 */ /* 0x000fea0003c00000 */
[----:B------:R-:W-:Y:S02]  /*0380*/  IMAD.MOV.U32 R0, RZ, RZ, R6 ;  /* 0x000000ffff007224 */ /* 0x000fe400078e0006 */
[----:B------:R-:W-:Y:S02]  /*0390*/  IMAD.MOV.U32 R12, RZ, RZ, R8 ;  /* 0x000000ffff0c7224 */ /* 0x000fe400078e0008 */
[----:B------:R-:W-:-:S07]  /*03a0*/  IMAD.MOV.U32 R13, RZ, RZ, R9 ;  /* 0x000000ffff0d7224 */ /* 0x000fce00078e0009 */
.L_x_10:
[----:B------:R-:W-:Y:S05]  /*03b0*/  BSYNC.RECONVERGENT B1 ;  /* 0x0000000000017941 */ /* 0x000fea0003800200 */
.L_x_9:
[----:B------:R-:W-:-:S07]  /*03c0*/  VIADD R0, R0, 0x1 ;  /* 0x0000000100007836 */ /* 0x000fce0000000000 */
.L_x_8:
[----:B------:R-:W-:Y:S05]  /*03d0*/  BSYNC.RECONVERGENT B0 ;  /* 0x0000000000007941 */ /* 0x000fea0003800200 */
.L_x_7:
[----:B------:R-:W0:Y:S01]  /*03e0*/  LDCU.64 UR6, c[0x4][0x8] ;  /* 0x01000100ff0677ac */ /* 0x000e220008000a00 */
[----:B------:R-:W-:-:S05]  /*03f0*/  IMAD.SHL.U32 R4, R0, 0x40, RZ ;  /* 0x0000004000047824 */ /* 0x000fca00078e00ff */
[----:B------:R-:W-:-:S04]  /*0400*/  LOP3.LUT R4, R4, 0x40, RZ, 0xc0, !PT ;  /* 0x0000004004047812 */ /* 0x000fc800078ec0ff */
[----:B0-----:R-:W-:-:S05]  /*0410*/  IADD3 R22, P0, PT, R4, UR6, RZ ;  /* 0x0000000604167c10 */ /* 0x001fca000ff1e0ff */
[----:B------:R-:W-:Y:S01]  /*0420*/  IMAD.X R23, RZ, RZ, UR7, P0 ;  /* 0x00000007ff177e24 */ /* 0x000fe200080e06ff */
[----:B------:R-:W-:Y:S01]  /*0430*/  LOP3.LUT R20, R0, 0x1, RZ, 0xc0, !PT ;  /* 0x0000000100147812 */ /* 0x000fe200078ec0ff */
[----:B------:R-:W-:Y:S01]  /*0440*/  IMAD.MOV.U32 R24, RZ, RZ, 0x20fd8164 ;  /* 0x20fd8164ff187424 */ /* 0x000fe200078e00ff */
[----:B------:R-:W0:Y:S02]  /*0450*/  LDCU.64 UR6, c[0x0][0x3c0] ;  /* 0x00007800ff0677ac */ /* 0x000e240008000a00 */
[----:B------:R-:W2:Y:S04]  /*0460*/  LDG.E.128.CONSTANT R4, desc[UR4][R22.64] ;  /* 0x0000000416047981 */ /* 0x000ea8000c1e9d00 */
[----:B------:R-:W3:Y:S04]  /*0470*/  LDG.E.128.CONSTANT R8, desc[UR4][R22.64+0x10] ;  /* 0x0000100416087981 */ /* 0x000ee8000c1e9d00 */
[----:B------:R-:W4:Y:S01]  /*0480*/  LDG.E.128.CONSTANT R16, desc[UR4][R22.64+0x20] ;  /* 0x0000200416107981 */ /* 0x000f22000c1e9d00 */
[----:B------:R-:W-:Y:S01]  /*0490*/  IMAD.MOV.U32 R25, RZ, RZ, 0x3da8ff83 ;  /* 0x3da8ff83ff197424 */ /* 0x000fe200078e00ff */
[----:B------:R-:W-:Y:S01]  /*04a0*/  ISETP.NE.U32.AND P0, PT, R20, 0x1, PT ;  /* 0x000000011400780c */ /* 0x000fe20003f05070 */
[----:B------:R-:W-:Y:S01]  /*04b0*/  DMUL R20, R12, R12 ;  /* 0x0000000c0c147228 */ /* 0x000fe20000000000 */
[----:B------:R-:W-:Y:S02]  /*04c0*/  BSSY.RECONVERGENT B0, `(.L_x_11) ;  /* 0x000002f000007945 */ /* 0x000fe40003800200 */
[----:B------:R-:W-:-:S02]  /*04d0*/  FSEL R24, R24, -8.06006814911005101289e+34, !P0 ;  /* 0xf9785eba18187808 */ /* 0x000fc40004000000 */
[----:B------:R-:W-:-:S06]  /*04e0*/  FSEL R25, -R25, 0.11223486810922622681, !P0 ;  /* 0x3de5db6519197808 */ /* 0x000fcc0004000100 */
[----:B--2---:R-:W-:-:S08]  /*04f0*/  DFMA R4, R20, R24, R4 ;  /* 0x000000181404722b */ /* 0x004fd00000000004 */
[----:B------:R-:W-:-:S08]  /*0500*/  DFMA R4, R20, R4, R6 ;  /* 0x000000041404722b */ /* 0x000fd00000000006 */
[----:B---3--:R-:W-:-:S08]  /*0510*/  DFMA R4, R20, R4, R8 ;  /* 0x000000041404722b */ /* 0x008fd00000000008 */
[----:B------:R-:W-:-:S08]  /*0520*/  DFMA R4, R20, R4, R10 ;  /* 0x000000041404722b */ /* 0x000fd0000000000a */
[----:B----4-:R-:W-:-:S08]  /*0530*/  DFMA R4, R20, R4, R16 ;  /* 0x000000041404722b */ /* 0x010fd00000000010 */
[----:B------:R-:W-:-:S08]  /*0540*/  DFMA R4, R20, R4, R18 ;  /* 0x000000041404722b */ /* 0x000fd00000000012 */
[----:B------:R-:W-:Y:S02]  /*0550*/  DFMA R12, R4, R12, R12 ;  /* 0x0000000c040c722b */ /* 0x000fe4000000000c */
[----:B------:R-:W-:Y:S02]  /*0560*/  DFMA R20, R20, R4, 1 ;  /* 0x3ff000001414742b */ /* 0x000fe40000000004 */
[----:B0-----:R-:W-:-:S08]  /*0570*/  DMUL R4, R14, UR6 ;  /* 0x000000060e047c28 */ /* 0x001fd00008000000 */
[----:B------:R-:W-:Y:S01]  /*0580*/  DSETP.NEU.AND P1, PT, |R4|, +INF , PT ;  /* 0x7ff000000400742a */ /* 0x000fe20003f2d200 */
[----:B------:R-:W-:Y:S02]  /*0590*/  FSEL R8, R20, R12, !P0 ;  /* 0x0000000c14087208 */ /* 0x000fe40004000000 */
[----:B------:R-:W-:Y:S02]  /*05a0*/  FSEL R9, R21, R13, !P0 ;  /* 0x0000000d15097208 */ /* 0x000fe40004000000 */
[----:B------:R-:W-:-:S04]  /*05b0*/  LOP3.LUT P0, RZ, R0, 0x2, RZ, 0xc0, !PT ;  /* 0x0000000200ff7812 */ /* 0x000fc8000780c0ff */
[----:B------:R-:W-:-:S05]  /*05c0*/  DADD R6, RZ, -R8 ;  /* 0x00000000ff067229 */ /* 0x000fca0000000808 */
[----:B------:R-:W-:Y:S01]  /*05d0*/  @!P1 DMUL R12, RZ, R4 ;  /* 0x00000004ff0c9228 */ /* 0x000fe20000000000 */
[----:B------:R-:W-:-:S04]  /*05e0*/  @!P1 IMAD.MOV.U32 R0, RZ, RZ, 0x1 ;  /* 0x00000001ff009424 */ /* 0x000fc800078e00ff */
[----:B------:R-:W-:Y:S02]  /*05f0*/  FSEL R14, R8, R6, !P0 ;  /* 0x00000006080e7208 */ /* 0x000fe40004000000 */
[----:B------:R-:W-:Y:S01]  /*0600*/  FSEL R15, R9, R7, !P0 ;  /* 0x00000007090f7208 */ /* 0x000fe20004000000 */
[----:B------:R-:W-:Y:S06]  /*0610*/  @!P1 BRA `(.L_x_12) ;  /* 0x0000000000649947 */ /* 0x000fec0003800000 */
        /* <DEDUP_REMOVED lines=23> */
.L_x_14:
[----:B------:R-:W-:Y:S05]  /*0790*/  BSYNC.RECONVERGENT B1 ;  /* 0x0000000000017941 */ /* 0x000fea0003800200 */
.L_x_13:
[----:B------:R-:W-:-:S07]  /*07a0*/  VIADD R0, R0, 0x1 ;  /* 0x0000000100007836 */ /* 0x000fce0000000000 */
.L_x_12:
[----:B------:R-:W-:Y:S05]  /*07b0*/  BSYNC.RECONVERGENT B0 ;  /* 0x0000000000007941 */ /* 0x000fea0003800200 */
.L_x_11:
[----:B------:R-:W0:Y:S01]  /*07c0*/  LDCU.64 UR6, c[0x4][0x8] ;  /* 0x01000100ff0677ac */ /* 0x000e220008000a00 */
[C---:B------:R-:W-:Y:S01]  /*07d0*/  IMAD.SHL.U32 R4, R0.reuse, 0x40, RZ ;  /* 0x0000004000047824 */ /* 0x040fe200078e00ff */
[----:B------:R-:W-:Y:S01]  /*07e0*/  LOP3.LUT R20, R0, 0x1, RZ, 0xc0, !PT ;  /* 0x0000000100147812 */ /* 0x000fe200078ec0ff */
[----:B------:R-:W-:Y:S01]  /*07f0*/  IMAD.MOV.U32 R24, RZ, RZ, 0x20fd8164 ;  /* 0x20fd8164ff187424 */ /* 0x000fe200078e00ff */
[----:B------:R-:W1:Y:S02]  /*0800*/  LDCU UR8, c[0x0][0x3ac] ;  /* 0x00007580ff0877ac */ /* 0x000e640008000800 */
[----:B------:R-:W-:-:S04]  /*0810*/  LOP3.LUT R4, R4, 0x40, RZ, 0xc0, !PT ;  /* 0x0000004004047812 */ /* 0x000fc800078ec0ff */
[----:B0-----:R-:W-:-:S05]  /*0820*/  IADD3 R22, P0, PT, R4, UR6, RZ ;  /* 0x0000000604167c10 */ /* 0x001fca000ff1e0ff */
[----:B------:R-:W-:Y:S01]  /*0830*/  IMAD.X R23, RZ, RZ, UR7, P0 ;  /* 0x00000007ff177e24 */ /* 0x000fe200080e06ff */
[----:B------:R-:W0:Y:S04]  /*0840*/  LDCU.64 UR6, c[0x0][0x3b0] ;  /* 0x00007600ff0677ac */ /* 0x000e280008000a00 */
[----:B------:R-:W2:Y:S04]  /*0850*/  LDG.E.128.CONSTANT R4, desc[UR4][R22.64] ;  /* 0x0000000416047981 */ /* 0x000ea8000c1e9d00 */
[----:B------:R-:W3:Y:S04]  /*0860*/  LDG.E.128.CONSTANT R8, desc[UR4][R22.64+0x10] ;  /* 0x0000100416087981 */ /* 0x000ee8000c1e9d00 */
[----:B------:R-:W4:Y:S01]  /*0870*/  LDG.E.128.CONSTANT R16, desc[UR4][R22.64+0x20] ;  /* 0x0000200416107981 */ /* 0x000f22000c1e9d00 */
[----:B------:R-:W-:Y:S01]  /*0880*/  IMAD.MOV.U32 R25, RZ, RZ, 0x3da8ff83 ;  /* 0x3da8ff83ff197424 */ /* 0x000fe200078e00ff */
[----:B------:R-:W-:Y:S01]  /*0890*/  ISETP.NE.U32.AND P0, PT, R20, 0x1, PT ;  /* 0x000000011400780c */ /* 0x000fe20003f05070 */
[----:B------:R-:W-:Y:S01]  /*08a0*/  DMUL R20, R12, R12 ;  /* 0x0000000c0c147228 */ /* 0x000fe20000000000 */
[----:B-1----:R-:W-:-:S02]  /*08b0*/  IMAD R3, R3, UR8, R2 ;  /* 0x0000000803037c24 */ /* 0x002fc4000f8e0202 */
[----:B------:R-:W-:Y:S01]  /*08c0*/  FSEL R24, R24, -8.06006814911005101289e+34, !P0 ;  /* 0xf9785eba18187808 */ /* 0x000fe20004000000 */
[----:B0-----:R-:W-:Y:S01]  /*08d0*/  DMUL R14, R14, UR6 ;  /* 0x000000060e0e7c28 */ /* 0x001fe20008000000 */
[----:B------:R-:W-:-:S06]  /*08e0*/  FSEL R25, -R25, 0.11223486810922622681, !P0 ;  /* 0x3de5db6519197808 */ /* 0x000fcc0004000100 */
[----:B--2---:R-:W-:-:S08]  /*08f0*/  DFMA R4, R20, R24, R4 ;  /* 0x000000181404722b */ /* 0x004fd00000000004 */
[----:B------:R-:W-:-:S08]  /*0900*/  DFMA R4, R20, R4, R6 ;  /* 0x000000041404722b */ /* 0x000fd00000000006 */
[C---:B---3--:R-:W-:Y:S01]  /*0910*/  DFMA R4, R20.reuse, R4, R8 ;  /* 0x000000041404722b */ /* 0x048fe20000000008 */
[----:B------:R-:W0:Y:S07]  /*0920*/  LDC.64 R8, c[0x0][0x380] ;  /* 0x0000e000ff087b82 */ /* 0x000e2e0000000a00 */
[----:B------:R-:W-:-:S08]  /*0930*/  DFMA R4, R20, R4, R10 ;  /* 0x000000041404722b */ /* 0x000fd0000000000a */
[----:B----4-:R-:W-:-:S08]  /*0940*/  DFMA R4, R20, R4, R16 ;  /* 0x000000041404722b */ /* 0x010fd00000000010 */
[----:B------:R-:W-:Y:S01]  /*0950*/  DFMA R4, R20, R4, R18 ;  /* 0x000000041404722b */ /* 0x000fe20000000012 */
[----:B0-----:R-:W-:-:S07]  /*0960*/  IMAD.WIDE R2, R3, 0x8, R8 ;  /* 0x0000000803027825 */ /* 0x001fce00078e0208 */
[----:B------:R-:W-:Y:S02]  /*0970*/  DFMA R12, R4, R12, R12 ;  /* 0x0000000c040c722b */ /* 0x000fe4000000000c */
[----:B------:R-:W-:-:S10]  /*0980*/  DFMA R4, R20, R4, 1 ;  /* 0x3ff000001404742b */ /* 0x000fd40000000004 */
[----:B------:R-:W-:Y:S02]  /*0990*/  FSEL R6, R4, R12, !P0 ;  /* 0x0000000c04067208 */ /* 0x000fe40004000000 */
[----:B------:R-:W-:Y:S02]  /*09a0*/  FSEL R7, R5, R13, !P0 ;  /* 0x0000000d05077208 */ /* 0x000fe40004000000 */
[----:B------:R-:W-:-:S04]  /*09b0*/  LOP3.LUT P0, RZ, R0, 0x2, RZ, 0xc0, !PT ;  /* 0x0000000200ff7812 */ /* 0x000fc8000780c0ff */
[----:B------:R-:W-:-:S10]  /*09c0*/  DADD R4, RZ, -R6 ;  /* 0x00000000ff047229 */ /* 0x000fd40000000806 */
[----:B------:R-:W-:Y:S02]  /*09d0*/  FSEL R4, R6, R4, !P0 ;  /* 0x0000000406047208 */ /* 0x000fe40004000000 */
[----:B------:R-:W-:-:S06]  /*09e0*/  FSEL R5, R7, R5, !P0 ;  /* 0x0000000507057208 */ /* 0x000fcc0004000000 */
[----:B------:R-:W-:-:S07]  /*09f0*/  DMUL R14, R14, R4 ;  /* 0x000000040e0e7228 */ /* 0x000fce0000000000 */
[----:B------:R-:W-:Y:S01]  /*0a00*/  STG.E.64 desc[UR4][R2.64], R14 ;  /* 0x0000000e02007986 */ /* 0x000fe2000c101b04 */
[----:B------:R-:W-:Y:S05]  /*0a10*/  EXIT ;  /* 0x000000000000794d */ /* 0x000fea0003800000 */
        .type           $_Z14compute_K_starPdS_S_S_S_iiddd$__internal_trig_reduction_slowpathd,@function
        .size           $_Z14compute_K_starPdS_S_S_S_iiddd$__internal_trig_reduction_slowpathd,(.L_x_116 - $_Z14compute_K_starPdS_S_S_S_iiddd$__internal_trig_reduction_slowpathd)
$_Z14compute_K_starPdS_S_S_S_iiddd$__internal_trig_reduction_slowpathd:
[--C-:B------:R-:W-:Y:S01]  /*0a20*/  SHF.R.U32.HI R4, RZ, 0x14, R5.reuse ;  /* 0x00000014ff047819 */ /* 0x100fe20000011605 */
[----:B------:R-:W-:Y:S02]  /*0a30*/  IMAD.MOV.U32 R9, RZ, RZ, R5 ;  /* 0x000000ffff097224 */ /* 0x000fe400078e0005 */
[----:B------:R-:W-:Y:S01]  /*0a40*/  IMAD.MOV.U32 R6, RZ, RZ, RZ ;  /* 0x000000ffff067224 */ /* 0x000fe200078e00ff */
[----:B------:R-:W-:-:S04]  /*0a50*/  LOP3.LUT R7, R4, 0x7ff, RZ, 0xc0, !PT ;  /* 0x000007ff04077812 */ /* 0x000fc800078ec0ff */
[----:B------:R-:W-:-:S13]  /*0a60*/  ISETP.NE.AND P0, PT, R7, 0x7ff, PT ;  /* 0x000007ff0700780c */ /* 0x000fda0003f05270 */
[----:B------:R-:W-:Y:S05]  /*0a70*/  @!P0 BRA `(.L_x_15) ;  /* 0x0000000800488947 */ /* 0x000fea0003800000 */
[----:B------:R-:W-:Y:S01]  /*0a80*/  VIADD R7, R7, 0xfffffc00 ;  /* 0xfffffc0007077836 */ /* 0x000fe20000000000 */
[----:B------:R-:W-:Y:S01]  /*0a90*/  BSSY.RECONVERGENT B2, `(.L_x_16) ;  /* 0x000002f000027945 */ /* 0x000fe20003800200 */
[----:B------:R-:W-:-:S03]  /*0aa0*/  CS2R R12, SRZ ;  /* 0x00000000000c7805 */ /* 0x000fc6000001ff00 */
[----:B------:R-:W-:Y:S02]  /*0ab0*/  SHF.R.U32.HI R6, RZ, 0x6, R7 ;  /* 0x00000006ff067819 */ /* 0x000fe40000011607 */
[----:B------:R-:W-:Y:S02]  /*0ac0*/  ISETP.GE.U32.AND P0, PT, R7, 0x80, PT ;  /* 0x000000800700780c */ /* 0x000fe40003f06070 */
[C---:B------:R-:W-:Y:S02]  /*0ad0*/  IADD3 R7, PT, PT, -R6.reuse, 0x13, RZ ;  /* 0x0000001306077810 */ /* 0x040fe40007ffe1ff */
[----:B------:R-:W-:Y:S02]  /*0ae0*/  IADD3 R21, PT, PT, -R6, 0xf, RZ ;  /* 0x0000000f06157810 */ /* 0x000fe40007ffe1ff */
[----:B------:R-:W-:-:S04]  /*0af0*/  SEL R7, R7, 0x12, P0 ;  /* 0x0000001207077807 */ /* 0x000fc80000000000 */
[----:B------:R-:W-:-:S13]  /*0b00*/  ISETP.GE.AND P0, PT, R21, R7, PT ;  /* 0x000000071500720c */ /* 0x000fda0003f06270 */
[----:B------:R-:W-:Y:S05]  /*0b10*/  @P0 BRA `(.L_x_17) ;  /* 0x0000000000980947 */ /* 0x000fea0003800000 */
[----:B------:R-:W0:Y:S01]  /*0b20*/  LDC.64 R10, c[0x0][0x358] ;  /* 0x0000d600ff0a7b82 */ /* 0x000e220000000a00 */
[C---:B------:R-:W-:Y:S01]  /*0b30*/  SHF.L.U64.HI R16, R8.reuse, 0xb, R9 ;  /* 0x0000000b08107819 */ /* 0x040fe20000010209 */
[----:B------:R-:W-:Y:S01]  /*0b40*/  BSSY.RECONVERGENT B3, `(.L_x_18) ;  /* 0x0000022000037945 */ /* 0x000fe20003800200 */
[----:B------:R-:W-:Y:S01]  /*0b50*/  IMAD.SHL.U32 R9, R8, 0x800, RZ ;  /* 0x0000080008097824 */ /* 0x000fe200078e00ff */
[----:B------:R-:W-:Y:S01]  /*0b60*/  IADD3 R19, PT, PT, RZ, -R6, -R7 ;  /* 0x80000006ff137210 */ /* 0x000fe20007ffe807 */
[----:B------:R-:W-:Y:S01]  /*0b70*/  IMAD.MOV.U32 R18, RZ, RZ, RZ ;  /* 0x000000ffff127224 */ /* 0x000fe200078e00ff */
[----:B------:R-:W-:Y:S02]  /*0b80*/  CS2R R12, SRZ ;  /* 0x00000000000c7805 */ /* 0x000fe4000001ff00 */
[----:B------:R-:W-:-:S07]  /*0b90*/  LOP3.LUT R8, R16, 0x80000000, RZ, 0xfc, !PT ;  /* 0x8000000010087812 */ /* 0x000fce00078efcff */
.L_x_19:
[----:B------:R-:W1:Y:S01]  /*0ba0*/  LDC.64 R16, c[0x4][RZ] ;  /* 0x01000000ff107b82 */ /* 0x000e620000000a00 */
[----:B0-----:R-:W-:Y:S02]  /*0bb0*/  R2UR UR6, R10 ;  /* 0x000000000a0672ca */ /* 0x001fe400000e0000 */
[----:B------:R-:W-:Y:S01]  /*0bc0*/  R2UR UR7, R11 ;  /* 0x000000000b0772ca */ /* 0x000fe200000e0000 */
[----:B-1----:R-:W-:-:S12]  /*0bd0*/  IMAD.WIDE R16, R21, 0x8, R16 ;  /* 0x0000000815107825 */ /* 0x002fd800078e0210 */
[----:B------:R-:W2:Y:S01]  /*0be0*/  LDG.E.64.CONSTANT R16, desc[UR6][R16.64] ;  /* 0x0000000610107981 */ /* 0x000ea2000c1e9b00 */
[----:B------:R-:W-:Y:S02]  /*0bf0*/  VIADD R19, R19, 0x1 ;  /* 0x0000000113137836 */ /* 0x000fe40000000000 */
[----:B------:R-:W-:Y:S02]  /*0c00*/  VIADD R21, R21, 0x1 ;  /* 0x0000000115157836 */ /* 0x000fe40000000000 */
[----:B--2---:R-:W-:-:S04]  /*0c10*/  IMAD.WIDE.U32 R12, P2, R16, R9, R12 ;  /* 0x00000009100c7225 */ /* 0x004fc8000784000c */
[----:B------:R-:W-:Y:S02]  /*0c20*/  IMAD R23, R16, R8, RZ ;  /* 0x0000000810177224 */ /* 0x000fe400078e02ff */
[CC--:B------:R-:W-:Y:S02]  /*0c30*/  IMAD R20, R17.reuse, R9.reuse, RZ ;  /* 0x0000000911147224 */ /* 0x0c0fe400078e02ff */
[----:B------:R-:W-:Y:S01]  /*0c40*/  IMAD.HI.U32 R25, R17, R9, RZ ;  /* 0x0000000911197227 */ /* 0x000fe200078e00ff */
[----:B------:R-:W-:-:S03]  /*0c50*/  IADD3 R13, P0, PT, R23, R13, RZ ;  /* 0x0000000d170d7210 */ /* 0x000fc60007f1e0ff */
[----:B------:R-:W-:Y:S01]  /*0c60*/  IMAD R23, R18, 0x8, R1 ;  /* 0x0000000812177824 */ /* 0x000fe200078e0201 */
[----:B------:R-:W-:Y:S01]  /*0c70*/  IADD3 R13, P1, PT, R20, R13, RZ ;  /* 0x0000000d140d7210 */ /* 0x000fe20007f3e0ff */
[----:B------:R-:W-:-:S04]  /*0c80*/  IMAD.HI.U32 R20, R16, R8, RZ ;  /* 0x0000000810147227 */ /* 0x000fc800078e00ff */
[----:B------:R-:W-:Y:S01]  /*0c90*/  IMAD.X R16, RZ, RZ, R20, P2 ;  /* 0x000000ffff107224 */ /* 0x000fe200010e0614 */
[----:B------:R0:W-:Y:S01]  /*0ca0*/  STL.64 [R23], R12 ;  /* 0x0000000c17007387 */ /* 0x0001e20000100a00 */
[----:B------:R-:W-:-:S03]  /*0cb0*/  IMAD.HI.U32 R20, R17, R8, RZ ;  /* 0x0000000811147227 */ /* 0x000fc600078e00ff */
[----:B------:R-:W-:Y:S01]  /*0cc0*/  IADD3.X R16, P0, PT, R25, R16, RZ, P0, !PT ;  /* 0x0000001019107210 */ /* 0x000fe2000071e4ff */
[----:B------:R-:W-:Y:S02]  /*0cd0*/  IMAD R17, R17, R8, RZ ;  /* 0x0000000811117224 */ /* 0x000fe400078e02ff */
[----:B------:R-:W-:-:S03]  /*0ce0*/  VIADD R18, R18, 0x1 ;  /* 0x0000000112127836 */ /* 0x000fc60000000000 */
[----:B------:R-:W-:Y:S01]  /*0cf0*/  IADD3.X R17, P1, PT, R17, R16, RZ, P1, !PT ;  /* 0x0000001011117210 */ /* 0x000fe20000f3e4ff */
[----:B------:R-:W-:Y:S01]  /*0d00*/  IMAD.X R16, RZ, RZ, R20, P0 ;  /* 0x000000ffff107224 */ /* 0x000fe200000e0614 */
[----:B------:R-:W-:-:S03]  /*0d10*/  ISETP.NE.AND P0, PT, R19, -0xf, PT ;  /* 0xfffffff11300780c */ /* 0x000fc60003f05270 */
[----:B------:R-:W-:Y:S02]  /*0d20*/  IMAD.X R16, RZ, RZ, R16, P1 ;  /* 0x000000ffff107224 */ /* 0x000fe400008e0610 */
[----:B0-----:R-:W-:Y:S02]  /*0d30*/  IMAD.MOV.U32 R12, RZ, RZ, R17 ;  /* 0x000000ffff0c7224 */ /* 0x001fe400078e0011 */
[----:B------:R-:W-:-:S06]  /*0d40*/  IMAD.MOV.U32 R13, RZ, RZ, R16 ;  /* 0x000000ffff0d7224 */ /* 0x000fcc00078e0010 */
[----:B------:R-:W-:Y:S05]  /*0d50*/  @P0 BRA `(.L_x_19) ;  /* 0xfffffffc00900947 */ /* 0x000fea000383ffff */
[----:B------:R-:W-:Y:S05]  /*0d60*/  BSYNC.RECONVERGENT B3 ;  /* 0x0000000000037941 */ /* 0x000fea0003800200 */
.L_x_18:
[----:B------:R-:W-:-:S07]  /*0d70*/  IMAD.MOV.U32 R21, RZ, RZ, R7 ;  /* 0x000000ffff157224 */ /* 0x000fce00078e0007 */
.L_x_17:
[----:B------:R-:W-:Y:S05]  /*0d80*/  BSYNC.RECONVERGENT B2 ;  /* 0x0000000000027941 */ /* 0x000fea0003800200 */
.L_x_16:
[----:B------:R-:W-:Y:S01]  /*0d90*/  LOP3.LUT P0, R25, R4, 0x3f, RZ, 0xc0, !PT ;  /* 0x0000003f04197812 */ /* 0x000fe2000780c0ff */
[----:B------:R-:W-:-:S04]  /*0da0*/  IMAD.IADD R6, R6, 0x1, R21 ;  /* 0x0000000106067824 */ /* 0x000fc800078e0215 */
[----:B------:R-:W-:-:S05]  /*0db0*/  IMAD.U32 R27, R6, 0x8, R1 ;  /* 0x00000008061b7824 */ /* 0x000fca00078e0001 */
[----:B------:R0:W-:Y:S04]  /*0dc0*/  STL.64 [R27+-0x78], R12 ;  /* 0xffff880c1b007387 */ /* 0x0001e80000100a00 */
[----:B------:R-:W2:Y:S04]  /*0dd0*/  @P0 LDL.64 R16, [R1+0x8] ;  /* 0x0000080001100983 */ /* 0x000ea80000100a00 */
[----:B------:R-:W3:Y:S04]  /*0de0*/  LDL.64 R8, [R1+0x10] ;  /* 0x0000100001087983 */ /* 0x000ee80000100a00 */
[----:B------:R-:W0:Y:S01]  /*0df0*/  LDL.64 R6, [R1+0x18] ;  /* 0x0000180001067983 */ /* 0x000e220000100a00 */
[----:B------:R-:W-:Y:S01]  /*0e00*/  @P0 LOP3.LUT R4, R25, 0x3f, RZ, 0x3c, !PT ;  /* 0x0000003f19040812 */ /* 0x000fe200078e3cff */
[----:B------:R-:W-:Y:S01]  /*0e10*/  BSSY.RECONVERGENT B2, `(.L_x_20) ;  /* 0x0000034000027945 */ /* 0x000fe20003800200 */
[----:B--2---:R-:W-:-:S02]  /*0e20*/  @P0 SHF.R.U64 R11, R16, 0x1, R17 ;  /* 0x00000001100b0819 */ /* 0x004fc40000001211 */
[----:B------:R-:W-:Y:S02]  /*0e30*/  @P0 SHF.R.U32.HI R17, RZ, 0x1, R17 ;  /* 0x00000001ff110819 */ /* 0x000fe40000011611 */
[CC--:B---3--:R-:W-:Y:S02]  /*0e40*/  @P0 SHF.L.U32 R19, R8.reuse, R25.reuse, RZ ;  /* 0x0000001908130219 */ /* 0x0c8fe400000006ff */
[----:B------:R-:W-:Y:S02]  /*0e50*/  @P0 SHF.R.U64 R10, R11, R4, R17 ;  /* 0x000000040b0a0219 */ /* 0x000fe40000001211 */
[--C-:B------:R-:W-:Y:S02]  /*0e60*/  @P0 SHF.R.U32.HI R23, RZ, 0x1, R9.reuse ;  /* 0x00000001ff170819 */ /* 0x100fe40000011609 */
[C-C-:B------:R-:W-:Y:S02]  /*0e70*/  @P0 SHF.R.U64 R21, R8.reuse, 0x1, R9.reuse ;  /* 0x0000000108150819 */ /* 0x140fe40000001209 */
[----:B------:R-:W-:-:S02]  /*0e80*/  @P0 SHF.L.U64.HI R16, R8, R25, R9 ;  /* 0x0000001908100219 */ /* 0x000fc40000010209 */
[----:B------:R-:W-:Y:S02]  /*0e90*/  @P0 SHF.R.U32.HI R11, RZ, R4, R17 ;  /* 0x00000004ff0b0219 */ /* 0x000fe40000011611 */
[----:B------:R-:W-:Y:S02]  /*0ea0*/  @P0 LOP3.LUT R8, R19, R10, RZ, 0xfc, !PT ;  /* 0x0000000a13080212 */ /* 0x000fe400078efcff */
[----:B0-----:R-:W-:Y:S02]  /*0eb0*/  @P0 SHF.L.U32 R12, R6, R25, RZ ;  /* 0x00000019060c0219 */ /* 0x001fe400000006ff */
[----:B------:R-:W-:Y:S01]  /*0ec0*/  @P0 SHF.R.U64 R21, R21, R4, R23 ;  /* 0x0000000415150219 */ /* 0x000fe20000001217 */
[----:B------:R-:W-:Y:S01]  /*0ed0*/  IMAD.SHL.U32 R10, R8, 0x4, RZ ;  /* 0x00000004080a7824 */ /* 0x000fe200078e00ff */
[----:B------:R-:W-:Y:S02]  /*0ee0*/  @P0 LOP3.LUT R9, R16, R11, RZ, 0xfc, !PT ;  /* 0x0000000b10090212 */ /* 0x000fe400078efcff */
[----:B------:R-:W-:-:S02]  /*0ef0*/  @P0 SHF.L.U64.HI R25, R6, R25, R7 ;  /* 0x0000001906190219 */ /* 0x000fc40000010207 */
[----:B------:R-:W-:Y:S02]  /*0f00*/  @P0 SHF.R.U32.HI R4, RZ, R4, R23 ;  /* 0x00000004ff040219 */ /* 0x000fe40000011617 */
[----:B------:R-:W-:Y:S02]  /*0f10*/  @P0 LOP3.LUT R6, R12, R21, RZ, 0xfc, !PT ;  /* 0x000000150c060212 */ /* 0x000fe400078efcff */
[----:B------:R-:W-:Y:S02]  /*0f20*/  SHF.L.U64.HI R16, R8, 0x2, R9 ;  /* 0x0000000208107819 */ /* 0x000fe40000010209 */
[----:B------:R-:W-:Y:S02]  /*0f30*/  @P0 LOP3.LUT R7, R25, R4, RZ, 0xfc, !PT ;  /* 0x0000000419070212 */ /* 0x000fe400078efcff */
[----:B------:R-:W-:Y:S02]  /*0f40*/  SHF.L.W.U32.HI R9, R9, 0x2, R6 ;  /* 0x0000000209097819 */ /* 0x000fe40000010e06 */
[----:B------:R-:W-:-:S02]  /*0f50*/  IADD3 RZ, P0, PT, RZ, -R10, RZ ;  /* 0x8000000affff7210 */ /* 0x000fc40007f1e0ff */
[----:B------:R-:W-:Y:S02]  /*0f60*/  LOP3.LUT R4, RZ, R16, RZ, 0x33, !PT ;  /* 0x00000010ff047212 */ /* 0x000fe400078e33ff */
[----:B------:R-:W-:Y:S02]  /*0f70*/  SHF.L.W.U32.HI R6, R6, 0x2, R7 ;  /* 0x0000000206067819 */ /* 0x000fe40000010e07 */
[----:B------:R-:W-:Y:S02]  /*0f80*/  LOP3.LUT R8, RZ, R9, RZ, 0x33, !PT ;  /* 0x00000009ff087212 */ /* 0x000fe400078e33ff */
[----:B------:R-:W-:Y:S02]  /*0f90*/  IADD3.X R11, P0, PT, RZ, R4, RZ, P0, !PT ;  /* 0x00000004ff0b7210 */ /* 0x000fe4000071e4ff */
[----:B------:R-:W-:Y:S02]  /*0fa0*/  LOP3.LUT R4, RZ, R6, RZ, 0x33, !PT ;  /* 0x00000006ff047212 */ /* 0x000fe400078e33ff */
[----:B------:R-:W-:-:S02]  /*0fb0*/  IADD3.X R8, P1, PT, RZ, R8, RZ, P0, !PT ;  /* 0x00000008ff087210 */ /* 0x000fc4000073e4ff */
[----:B------:R-:W-:-:S03]  /*0fc0*/  ISETP.GT.U32.AND P2, PT, R9, -0x1, PT ;  /* 0xffffffff0900780c */ /* 0x000fc60003f44070 */
[----:B------:R-:W-:Y:S01]  /*0fd0*/  IMAD.X R13, RZ, RZ, R4, P1 ;  /* 0x000000ffff0d7224 */ /* 0x000fe200008e0604 */
[----:B------:R-:W-:-:S04]  /*0fe0*/  ISETP.GT.AND.EX P0, PT, R6, -0x1, PT, P2 ;  /* 0xffffffff0600780c */ /* 0x000fc80003f04320 */
[----:B------:R-:W-:Y:S02]  /*0ff0*/  SEL R4, R6, R13, P0 ;  /* 0x0000000d06047207 */ /* 0x000fe40000000000 */
[----:B------:R-:W-:Y:S02]  /*1000*/  SEL R9, R9, R8, P0 ;  /* 0x0000000809097207 */ /* 0x000fe40000000000 */
[----:B------:R-:W-:Y:S02]  /*1010*/  ISETP.NE.U32.AND P1, PT, R4, RZ, PT ;  /* 0x000000ff0400720c */ /* 0x000fe40003f25070 */
[----:B------:R-:W-:Y:S02]  /*1020*/  SEL R11, R16, R11, P0 ;  /* 0x0000000b100b7207 */ /* 0x000fe40000000000 */
[----:B------:R-:W-:Y:S01]  /*1030*/  SEL R12, R9, R4, !P1 ;  /* 0x00000004090c7207 */ /* 0x000fe20004800000 */
[----:B------:R-:W-:-:S05]  /*1040*/  @!P0 IMAD.MOV R10, RZ, RZ, -R10 ;  /* 0x000000ffff0a8224 */ /* 0x000fca00078e0a0a */
[----:B------:R-:W0:Y:S02]  /*1050*/  FLO.U32 R12, R12 ;  /* 0x0000000c000c7300 */ /* 0x000e2400000e0000 */
[C---:B0-----:R-:W-:Y:S02]  /*1060*/  IADD3 R13, PT, PT, -R12.reuse, 0x1f, RZ ;  /* 0x0000001f0c0d7810 */ /* 0x041fe40007ffe1ff */
[----:B------:R-:W-:-:S03]  /*1070*/  IADD3 R8, PT, PT, -R12, 0x3f, RZ ;  /* 0x0000003f0c087810 */ /* 0x000fc60007ffe1ff */
[----:B------:R-:W-:-:S05]  /*1080*/  @P1 IMAD.MOV R8, RZ, RZ, R13 ;  /* 0x000000ffff081224 */ /* 0x000fca00078e020d */
[----:B------:R-:W-:-:S13]  /*1090*/  ISETP.NE.AND P1, PT, R8, RZ, PT ;  /* 0x000000ff0800720c */ /* 0x000fda0003f25270 */
[----:B------:R-:W-:Y:S05]  /*10a0*/  @!P1 BRA `(.L_x_21) ;  /* 0x0000000000289947 */ /* 0x000fea0003800000 */
[--C-:B------:R-:W-:Y:S02]  /*10b0*/  SHF.R.U64 R12, R10, 0x1, R11.reuse ;  /* 0x000000010a0c7819 */ /* 0x100fe4000000120b */
[C---:B------:R-:W-:Y:S02]  /*10c0*/  LOP3.LUT R10, R8.reuse, 0x3f, RZ, 0xc0, !PT ;  /* 0x0000003f080a7812 */ /* 0x040fe400078ec0ff */
[----:B------:R-:W-:Y:S02]  /*10d0*/  SHF.R.U32.HI R16, RZ, 0x1, R11 ;  /* 0x00000001ff107819 */ /* 0x000fe4000001160b */
[----:B------:R-:W-:Y:S02]  /*10e0*/  LOP3.LUT R11, R8, 0x3f, RZ, 0xc, !PT ;  /* 0x0000003f080b7812 */ /* 0x000fe400078e0cff */
[CC--:B------:R-:W-:Y:S02]  /*10f0*/  SHF.L.U64.HI R13, R9.reuse, R10.reuse, R4 ;  /* 0x0000000a090d7219 */ /* 0x0c0fe40000010204 */
[----:B------:R-:W-:-:S02]  /*1100*/  SHF.L.U32 R10, R9, R10, RZ ;  /* 0x0000000a090a7219 */ /* 0x000fc400000006ff */
[-CC-:B------:R-:W-:Y:S02]  /*1110*/  SHF.R.U64 R9, R12, R11.reuse, R16.reuse ;  /* 0x0000000b0c097219 */ /* 0x180fe40000001210 */
[----:B------:R-:W-:Y:S02]  /*1120*/  SHF.R.U32.HI R4, RZ, R11, R16 ;  /* 0x0000000bff047219 */ /* 0x000fe40000011610 */
[----:B------:R-:W-:Y:S02]  /*1130*/  LOP3.LUT R9, R10, R9, RZ, 0xfc, !PT ;  /* 0x000000090a097212 */ /* 0x000fe400078efcff */
[----:B------:R-:W-:-:S07]  /*1140*/  LOP3.LUT R4, R13, R4, RZ, 0xfc, !PT ;  /* 0x000000040d047212 */ /* 0x000fce00078efcff */
.L_x_21:
[----:B------:R-:W-:Y:S05]  /*1150*/  BSYNC.RECONVERGENT B2 ;  /* 0x0000000000027941 */ /* 0x000fea0003800200 */
.L_x_20:
[----:B------:R-:W-:-:S04]  /*1160*/  IMAD.WIDE.U32 R12, R9, 0x2168c235, RZ ;  /* 0x2168c235090c7825 */ /* 0x000fc800078e00ff */
[----:B------:R-:W-:Y:S01]  /*1170*/  IMAD.MOV.U32 R10, RZ, RZ, R13 ;  /* 0x000000ffff0a7224 */ /* 0x000fe200078e000d */
[----:B------:R-:W-:Y:S01]  /*1180*/  IADD3 RZ, P1, PT, R12, R12, RZ ;  /* 0x0000000c0cff7210 */ /* 0x000fe20007f3e0ff */
[----:B------:R-:W-:Y:S02]  /*1190*/  IMAD.MOV.U32 R11, RZ, RZ, RZ ;  /* 0x000000ffff0b7224 */ /* 0x000fe400078e00ff */
[----:B------:R-:W-:Y:S02]  /*11a0*/  IMAD R13, R4, -0x36f0255e, RZ ;  /* 0xc90fdaa2040d7824 */ /* 0x000fe400078e02ff */
[----:B------:R-:W-:-:S04]  /*11b0*/  IMAD.WIDE.U32 R10, R9, -0x36f0255e, R10 ;  /* 0xc90fdaa2090a7825 */ /* 0x000fc800078e000a */
[----:B------:R-:W-:-:S04]  /*11c0*/  IMAD.HI.U32 R9, R4, -0x36f0255e, RZ ;  /* 0xc90fdaa204097827 */ /* 0x000fc800078e00ff */
[----:B------:R-:W-:-:S04]  /*11d0*/  IMAD.WIDE.U32 R10, P2, R4, 0x2168c235, R10 ;  /* 0x2168c235040a7825 */ /* 0x000fc8000784000a */
[----:B------:R-:W-:Y:S01]  /*11e0*/  IMAD.X R4, RZ, RZ, R9, P2 ;  /* 0x000000ffff047224 */ /* 0x000fe200010e0609 */
[----:B------:R-:W-:Y:S02]  /*11f0*/  IADD3 R9, P2, PT, R13, R11, RZ ;  /* 0x0000000b0d097210 */ /* 0x000fe40007f5e0ff */
[----:B------:R-:W-:Y:S02]  /*1200*/  IADD3.X RZ, P1, PT, R10, R10, RZ, P1, !PT ;  /* 0x0000000a0aff7210 */ /* 0x000fe40000f3e4ff */
[C---:B------:R-:W-:Y:S01]  /*1210*/  ISETP.GT.U32.AND P3, PT, R9.reuse, RZ, PT ;  /* 0x000000ff0900720c */ /* 0x040fe20003f64070 */
[----:B------:R-:W-:Y:S01]  /*1220*/  IMAD.X R4, RZ, RZ, R4, P2 ;  /* 0x000000ffff047224 */ /* 0x000fe200010e0604 */
[----:B------:R-:W-:-:S04]  /*1230*/  IADD3.X R10, P2, PT, R9, R9, RZ, P1, !PT ;  /* 0x00000009090a7210 */ /* 0x000fc80000f5e4ff */
[C---:B------:R-:W-:Y:S01]  /*1240*/  ISETP.GT.AND.EX P1, PT, R4.reuse, RZ, PT, P3 ;  /* 0x000000ff0400720c */ /* 0x040fe20003f24330 */
[----:B------:R-:W-:-:S03]  /*1250*/  IMAD.X R11, R4, 0x1, R4, P2 ;  /* 0x00000001040b7824 */ /* 0x000fc600010e0604 */
[----:B------:R-:W-:Y:S02]  /*1260*/  SEL R10, R10, R9, P1 ;  /* 0x000000090a0a7207 */ /* 0x000fe40000800000 */
[----:B------:R-:W-:Y:S02]  /*1270*/  SEL R9, R11, R4, P1 ;  /* 0x000000040b097207 */ /* 0x000fe40000800000 */
[----:B------:R-:W-:Y:S02]  /*1280*/  IADD3 R4, P2, PT, R10, 0x1, RZ ;  /* 0x000000010a047810 */ /* 0x000fe40007f5e0ff */
[----:B------:R-:W-:Y:S02]  /*1290*/  SEL R11, RZ, 0xffffffff, !P1 ;  /* 0xffffffffff0b7807 */ /* 0x000fe40004800000 */
[----:B------:R-:W-:Y:S01]  /*12a0*/  LOP3.LUT P1, R5, R5, 0x80000000, RZ, 0xc0, !PT ;  /* 0x8000000005057812 */ /* 0x000fe2000782c0ff */
[----:B------:R-:W-:Y:S02]  /*12b0*/  IMAD.X R9, RZ, RZ, R9, P2 ;  /* 0x000000ffff097224 */ /* 0x000fe400010e0609 */
[----:B------:R-:W-:Y:S01]  /*12c0*/  IMAD.IADD R10, R11, 0x1, -R8 ;  /* 0x000000010b0a7824 */ /* 0x000fe200078e0a08 */
[----:B------:R-:W-:-:S02]  /*12d0*/  SHF.R.U32.HI R11, RZ, 0x1e, R7 ;  /* 0x0000001eff0b7819 */ /* 0x000fc40000011607 */
[----:B------:R-:W-:Y:S02]  /*12e0*/  SHF.R.U64 R4, R4, 0xa, R9 ;  /* 0x0000000a04047819 */ /* 0x000fe40000001209 */
[----:B------:R-:W-:Y:S02]  /*12f0*/  LEA.HI R6, R6, R11, RZ, 0x1 ;  /* 0x0000000b06067211 */ /* 0x000fe400078f08ff */
[----:B------:R-:W-:Y:S02]  /*1300*/  IADD3 R4, P2, PT, R4, 0x1, RZ ;  /* 0x0000000104047810 */ /* 0x000fe40007f5e0ff */
[----:B------:R-:W-:Y:S01]  /*1310*/  @!P0 LOP3.LUT R5, R5, 0x80000000, RZ, 0x3c, !PT ;  /* 0x8000000005058812 */ /* 0x000fe200078e3cff */
[----:B------:R-:W-:Y:S01]  /*1320*/  @P1 IMAD.MOV R6, RZ, RZ, -R6 ;  /* 0x000000ffff061224 */ /* 0x000fe200078e0a06 */
[----:B------:R-:W-:-:S04]  /*1330*/  LEA.HI.X R9, R9, RZ, RZ, 0x16, P2 ;  /* 0x000000ff09097211 */ /* 0x000fc800010fb4ff */
[--C-:B------:R-:W-:Y:S01]  /*1340*/  SHF.R.U64 R8, R4, 0x1, R9.reuse ;  /* 0x0000000104087819 */ /* 0x100fe20000001209 */
[----:B------:R-:W-:Y:S01]  /*1350*/  IMAD.SHL.U32 R4, R10, 0x100000, RZ ;  /* 0x001000000a047824 */ /* 0x000fe200078e00ff */
[----:B------:R-:W-:Y:S02]  /*1360*/  SHF.R.U32.HI R7, RZ, 0x1, R9 ;  /* 0x00000001ff077819 */ /* 0x000fe40000011609 */
[----:B------:R-:W-:-:S04]  /*1370*/  IADD3 R8, P2, P3, RZ, RZ, R8 ;  /* 0x000000ffff087210 */ /* 0x000fc80007b5e008 */
[----:B------:R-:W-:-:S04]  /*1380*/  IADD3.X R4, PT, PT, R4, 0x3fe00000, R7, P2, P3 ;  /* 0x3fe0000004047810 */ /* 0x000fc800017e6407 */
[----:B------:R-:W-:-:S07]  /*1390*/  LOP3.LUT R9, R4, R5, RZ, 0xfc, !PT ;  /* 0x0000000504097212 */ /* 0x000fce00078efcff */
.L_x_15:
[----:B------:R-:W-:Y:S02]  /*13a0*/  IMAD.MOV.U32 R4, RZ, RZ, R0 ;  /* 0x000000ffff047224 */ /* 0x000fe400078e0000 */
[----:B------:R-:W-:-:S04]  /*13b0*/  IMAD.MOV.U32 R5, RZ, RZ, 0x0 ;  /* 0x00000000ff057424 */ /* 0x000fc800078e00ff */
[----:B------:R-:W-:Y:S05]  /*13c0*/  RET.REL.NODEC R4 `(_Z14compute_K_starPdS_S_S_S_iiddd) ;  /* 0xffffffec040c7950 */ /* 0x000fea0003c3ffff */
.L_x_22:
        /* <DEDUP_REMOVED lines=11> */
.L_x_116:


//--------------------- .text._Z19predict_mean_kernelPdS_S_ii --------------------------
	.section	.text._Z19predict_mean_kernelPdS_S_ii,"ax",@progbits
	.align	128
        .global         _Z19predict_mean_kernelPdS_S_ii
        .type           _Z19predict_mean_kernelPdS_S_ii,@function
        .size           _Z19predict_mean_kernelPdS_S_ii,(.L_x_124 - _Z19predict_mean_kernelPdS_S_ii)
        .other          _Z19predict_mean_kernelPdS_S_ii,@"STO_CUDA_ENTRY STV_DEFAULT"
_Z19predict_mean_kernelPdS_S_ii:
.text._Z19predict_mean_kernelPdS_S_ii:
        /* <DEDUP_REMOVED lines=13> */
[----:B------:R-:W-:Y:S01]  /*00d0*/  UISETP.GE.U32.AND UP1, UPT, UR8, 0x10, UPT ;  /* 0x000000100800788c */ /* 0x000fe2000bf26070 */
[----:B------:R-:W-:Y:S01]  /*00e0*/  HFMA2 R3, -RZ, RZ, 0, 0 ;  /* 0x00000000ff037431 */ /* 0x000fe200000001ff */
[----:B------:R-:W-:Y:S02]  /*00f0*/  ULOP3.LUT UR9, UR8, 0xf, URZ, 0xc0, !UPT ;  /* 0x0000000f08097892 */ /* 0x000fe4000f8ec0ff */
[----:B------:R-:W-:Y:S01]  /*0100*/  IMAD R2, R0, UR8, RZ ;  /* 0x0000000800027c24 */ /* 0x000fe2000f8e02ff */
[----:B------:R-:W-:Y:S01]  /*0110*/  CS2R R24, SRZ ;  /* 0x0000000000187805 */ /* 0x000fe2000001ff00 */
[----:B------:R-:W-:-:S03]  /*0120*/  UISETP.NE.AND UP0, UPT, UR9, URZ, UPT ;  /* 0x000000ff0900728c */ /* 0x000fc6000bf05270 */
[----:B------:R-:W-:Y:S08]  /*0130*/  BRA.U !UP1, `(.L_x_24) ;  /* 0x0000000509207547 */ /* 0x000ff0000b800000 */
[----:B------:R-:W0:Y:S01]  /*0140*/  LDCU.64 UR4, c[0x0][0x390] ;  /* 0x00007200ff0477ac */ /* 0x000e220008000a00 */
[----:B------:R-:W-:Y:S01]  /*0150*/  IMAD.MOV.U32 R26, RZ, RZ, R2 ;  /* 0x000000ffff1a7224 */ /* 0x000fe200078e0002 */
[----:B------:R-:W-:Y:S01]  /*0160*/  CS2R R24, SRZ ;  /* 0x0000000000187805 */ /* 0x000fe2000001ff00 */
[----:B------:R-:W1:Y:S01]  /*0170*/  LDCU.64 UR6, c[0x0][0x388] ;  /* 0x00007100ff0677ac */ /* 0x000e620008000a00 */
[----:B------:R-:W-:-:S04]  /*0180*/  ULOP3.LUT UR10, UR8, 0x7ffffff0, URZ, 0xc0, !UPT ;  /* 0x7ffffff0080a7892 */ /* 0x000fc8000f8ec0ff */
[----:B------:R-:W-:Y:S02]  /*0190*/  UIADD3 UR11, UPT, UPT, -UR10, URZ, URZ ;  /* 0x000000ff0a0b7290 */ /* 0x000fe4000fffe1ff */
[----:B------:R-:W-:Y:S01]  /*01a0*/  MOV R3, UR10 ;  /* 0x0000000a00037c02 */ /* 0x000fe20008000f00 */
[----:B0-----:R-:W-:-:S04]  /*01b0*/  UIADD3 UR4, UP2, UPT, UR4, 0x40, URZ ;  /* 0x0000004004047890 */ /* 0x001fc8000ff5e0ff */
[----:B------:R-:W-:Y:S02]  /*01c0*/  UIADD3.X UR5, UPT, UPT, URZ, UR5, URZ, UP2, !UPT ;  /* 0x00000005ff057290 */ /* 0x000fe400097fe4ff */
[----:B-1----:R-:W-:Y:S01]  /*01d0*/  UIADD3 UR6, UP1, UPT, UR6, 0x40, URZ ;  /* 0x0000004006067890 */ /* 0x002fe2000ff3e0ff */
[----:B------:R-:W-:-:S03]  /*01e0*/  IMAD.U32 R10, RZ, RZ, UR4 ;  /* 0x00000004ff0a7e24 */ /* 0x000fc6000f8e00ff */
[----:B------:R-:W-:Y:S01]  /*01f0*/  MOV R11, UR5 ;  /* 0x00000005000b7c02 */ /* 0x000fe20008000f00 */
[----:B------:R-:W-:-:S12]  /*0200*/  UIADD3.X UR7, UPT, UPT, URZ, UR7, URZ, UP1, !UPT ;  /* 0x00000007ff077290 */ /* 0x000fd80008ffe4ff */
.L_x_25:
[----:B------:R-:W-:Y:S01]  /*0210*/  MOV R5, UR7 ;  /* 0x0000000700057c02 */ /* 0x000fe20008000f00 */
[----:B------:R-:W-:Y:S01]  /*0220*/  IMAD.U32 R4, RZ, RZ, UR6 ;  /* 0x00000006ff047e24 */ /* 0x000fe2000f8e00ff */
[----:B------:R-:W-:Y:S01]  /*0230*/  MOV R7, R11 ;  /* 0x0000000b00077202 */ /* 0x000fe20000000f00 */
[----:B------:R-:W-:Y:S02]  /*0240*/  IMAD.MOV.U32 R6, RZ, RZ, R10 ;  /* 0x000000ffff067224 */ /* 0x000fe400078e000a */
[----:B------:R-:W-:-:S03]  /*0250*/  IMAD.WIDE R4, R26, 0x8, R4 ;  /* 0x000000081a047825 */ /* 0x000fc600078e0204 */
[----:B------:R-:W2:Y:S04]  /*0260*/  LDG.E.64 R22, desc[UR12][R6.64+-0x40] ;  /* 0xffffc00c06167981 */ /* 0x000ea8000c1e1b00 */
[----:B------:R-:W2:Y:S04]  /*0270*/  LDG.E.64 R12, desc[UR12][R4.64+-0x40] ;  /* 0xffffc00c040c7981 */ /* 0x000ea8000c1e1b00 */
[----:B------:R-:W3:Y:S04]  /*0280*/  LDG.E.64 R20, desc[UR12][R6.64+-0x38] ;  /* 0xffffc80c06147981 */ /* 0x000ee8000c1e1b00 */
[----:B------:R-:W3:Y:S04]  /*0290*/  LDG.E.64 R16, desc[UR12][R4.64+-0x38] ;  /* 0xffffc80c04107981 */ /* 0x000ee8000c1e1b00 */
[----:B------:R-:W4:Y:S04]  /*02a0*/  LDG.E.64 R14, desc[UR12][R6.64+-0x30] ;  /* 0xffffd00c060e7981 */ /* 0x000f28000c1e1b00 */
[----:B------:R-:W4:Y:S04]  /*02b0*/  LDG.E.64 R10, desc[UR12][R4.64+-0x30] ;  /* 0xffffd00c040a7981 */ /* 0x000f28000c1e1b00 */
        /* <DEDUP_REMOVED lines=38> */
[----:B------:R-:W-:Y:S01]  /*0520*/  UIADD3 UR11, UPT, UPT, UR11, 0x10, URZ ;  /* 0x000000100b0b7890 */ /* 0x000fe2000fffe0ff */
[----:B------:R-:W-:-:S03]  /*0530*/  IADD3 R26, PT, PT, R26, 0x10, RZ ;  /* 0x000000101a1a7810 */ /* 0x000fc60007ffe0ff */
[----:B------:R-:W-:Y:S01]  /*0540*/  UISETP.NE.AND UP1, UPT, UR11, URZ, UPT ;  /* 0x000000ff0b00728c */ /* 0x000fe2000bf25270 */
[----:B--2---:R-:W-:-:S08]  /*0550*/  DFMA R10, R14, R12, R10 ;  /* 0x0000000c0e0a722b */ /* 0x004fd0000000000a */
[----:B---3--:R-:W-:-:S08]  /*0560*/  DFMA R10, R18, R16, R10 ;  /* 0x00000010120a722b */ /* 0x008fd0000000000a */
[----:B----4-:R-:W-:Y:S01]  /*0570*/  DFMA R24, R24, R22, R10 ;  /* 0x000000161818722b */ /* 0x010fe2000000000a */
[----:B------:R-:W-:-:S05]  /*0580*/  IADD3 R10, P0, PT, R6, 0x80, RZ ;  /* 0x00000080060a7810 */ /* 0x000fca0007f1e0ff */
[----:B------:R-:W-:Y:S02]  /*0590*/  IMAD.X R11, RZ, RZ, R7, P0 ;  /* 0x000000ffff0b7224 */ /* 0x000fe400000e0607 */
[----:B-----5:R-:W-:Y:S01]  /*05a0*/  DFMA R24, R20, R8, R24 ;  /* 0x000000081418722b */ /* 0x020fe20000000018 */
[----:B------:R-:W-:Y:S10]  /*05b0*/  BRA.U UP1, `(.L_x_25) ;  /* 0xfffffffd01147547 */ /* 0x000ff4000b83ffff */
.L_x_24:
[----:B------:R-:W-:Y:S05]  /*05c0*/  BRA.U !UP0, `(.L_x_23) ;  /* 0x0000000508347547 */ /* 0x000fea000b800000 */
[----:B------:R-:W-:Y:S02]  /*05d0*/  UISETP.GE.U32.AND UP0, UPT, UR9, 0x8, UPT ;  /* 0x000000080900788c */ /* 0x000fe4000bf06070 */
[----:B------:R-:W-:-:S04]  /*05e0*/  ULOP3.LUT UR5, UR8, 0x7, URZ, 0xc0, !UPT ;  /* 0x0000000708057892 */ /* 0x000fc8000f8ec0ff */
[----:B------:R-:W-:-:S03]  /*05f0*/  UISETP.NE.AND UP1, UPT, UR5, URZ, UPT ;  /* 0x000000ff0500728c */ /* 0x000fc6000bf25270 */
[----:B------:R-:W-:Y:S08]  /*0600*/  BRA.U !UP0, `(.L_x_26) ;  /* 0x0000000108787547 */ /* 0x000ff0000b800000 */
[----:B------:R-:W0:Y:S01]  /*0610*/  LDC.64 R10, c[0x0][0x388] ;  /* 0x0000e200ff0a7b82 */ /* 0x000e220000000a00 */
[----:B------:R-:W-:-:S07]  /*0620*/  IMAD.IADD R7, R2, 0x1, R3 ;  /* 0x0000000102077824 */ /* 0x000fce00078e0203 */
[----:B------:R-:W1:Y:S01]  /*0630*/  LDC.64 R4, c[0x0][0x390] ;  /* 0x0000e400ff047b82 */ /* 0x000e620000000a00 */
[----:B0-----:R-:W-:-:S05]  /*0640*/  IMAD.WIDE R10, R7, 0x8, R10 ;  /* 0x00000008070a7825 */ /* 0x001fca00078e020a */
[----:B------:R-:W2:Y:S01]  /*0650*/  LDG.E.64 R12, desc[UR12][R10.64] ;  /* 0x0000000c0a0c7981 */ /* 0x000ea2000c1e1b00 */
[----:B-1----:R-:W-:-:S03]  /*0660*/  IMAD.WIDE.U32 R4, R3, 0x8, R4 ;  /* 0x0000000803047825 */ /* 0x002fc600078e0004 */
        /* <DEDUP_REMOVED lines=19> */
[----:B------:R-:W-:-:S07]  /*07a0*/  IADD3 R3, PT, PT, R3, 0x8, RZ ;  /* 0x0000000803037810 */ /* 0x000fce0007ffe0ff */
[----:B--2---:R-:W-:-:S08]  /*07b0*/  DFMA R6, R12, R14, R6 ;  /* 0x0000000e0c06722b */ /* 0x004fd00000000006 */
[----:B---3--:R-:W-:-:S08]  /*07c0*/  DFMA R6, R16, R18, R6 ;  /* 0x000000121006722b */ /* 0x008fd00000000006 */
[----:B----4-:R-:W-:-:S08]  /*07d0*/  DFMA R24, R22, R24, R6 ;  /* 0x000000181618722b */ /* 0x010fd00000000006 */
[----:B------:R-:W-:-:S11]  /*07e0*/  DFMA R24, R26, R28, R24 ;  /* 0x0000001c1a18722b */ /* 0x000fd60000000018 */
.L_x_26:
        /* <DEDUP_REMOVED lines=17> */
[----:B------:R-:W5:Y:S01]  /*0900*/  LDG.E.64 R14, desc[UR12][R20.64+0x18] ;  /* 0x0000180c140e7981 */ /* 0x000f62000c1e1b00 */
[----:B------:R-:W-:Y:S01]  /*0910*/  IADD3 R3, PT, PT, R3, 0x4, RZ ;  /* 0x0000000403037810 */ /* 0x000fe20007ffe0ff */
[----:B--2---:R-:W-:-:S08]  /*0920*/  DFMA R18, R18, R22, R24 ;  /* 0x000000161212722b */ /* 0x004fd00000000018 */
[----:B---3--:R-:W-:-:S08]  /*0930*/  DFMA R8, R8, R10, R18 ;  /* 0x0000000a0808722b */ /* 0x008fd00000000012 */
[----:B----4-:R-:W-:-:S08]  /*0940*/  DFMA R4, R4, R6, R8 ;  /* 0x000000060404722b */ /* 0x010fd00000000008 */
[----:B-----5:R-:W-:-:S11]  /*0950*/  DFMA R24, R12, R14, R4 ;  /* 0x0000000e0c18722b */ /* 0x020fd60000000004 */
.L_x_27:
[----:B------:R-:W-:Y:S05]  /*0960*/  BRA.U !UP1, `(.L_x_23) ;  /* 0x00000001094c7547 */ /* 0x000fea000b800000 */
[----:B------:R-:W0:Y:S01]  /*0970*/  LDC.64 R4, c[0x0][0x390] ;  /* 0x0000e400ff047b82 */ /* 0x000e220000000a00 */
[----:B------:R-:W-:Y:S01]  /*0980*/  IADD3 R9, PT, PT, R2, R3, RZ ;  /* 0x0000000302097210 */ /* 0x000fe20007ffe0ff */
[----:B------:R-:W-:-:S06]  /*0990*/  UIADD3 UR4, UPT, UPT, -UR4, URZ, URZ ;  /* 0x000000ff04047290 */ /* 0x000fcc000fffe1ff */
[----:B------:R-:W1:Y:S01]  /*09a0*/  LDC.64 R6, c[0x0][0x388] ;  /* 0x0000e200ff067b82 */ /* 0x000e620000000a00 */
[----:B0-----:R-:W-:-:S04]  /*09b0*/  IMAD.WIDE.U32 R4, R3, 0x8, R4 ;  /* 0x0000000803047825 */ /* 0x001fc800078e0004 */
[----:B------:R-:W-:Y:S01]  /*09c0*/  IMAD.MOV.U32 R8, RZ, RZ, R4 ;  /* 0x000000ffff087224 */ /* 0x000fe200078e0004 */
[----:B------:R-:W-:-:S07]  /*09d0*/  MOV R11, R5 ;  /* 0x00000005000b7202 */ /* 0x000fce0000000f00 */
.L_x_28:
[----:B-1----:R-:W-:Y:S01]  /*09e0*/  IMAD.WIDE R2, R9, 0x8, R6 ;  /* 0x0000000809027825 */ /* 0x002fe200078e0206 */
[----:B------:R-:W-:-:S03]  /*09f0*/  MOV R4, R8 ;  /* 0x0000000800047202 */ /* 0x000fc60000000f00 */
[----:B------:R-:W-:Y:S02]  /*0a00*/  IMAD.MOV.U32 R5, RZ, RZ, R11 ;  /* 0x000000ffff057224 */ /* 0x000fe400078e000b */
[----:B------:R-:W2:Y:S04]  /*0a10*/  LDG.E.64 R2, desc[UR12][R2.64] ;  /* 0x0000000c02027981 */ /* 0x000ea8000c1e1b00 */
[----:B------:R-:W2:Y:S01]  /*0a20*/  LDG.E.64 R4, desc[UR12][R4.64] ;  /* 0x0000000c04047981 */ /* 0x000ea2000c1e1b00 */
[----:B------:R-:W-:Y:S01]  /*0a30*/  UIADD3 UR4, UPT, UPT, UR4, 0x1, URZ ;  /* 0x0000000104047890 */ /* 0x000fe2000fffe0ff */
[----:B------:R-:W-:Y:S02]  /*0a40*/  IADD3 R8, P0, PT, R8, 0x8, RZ ;  /* 0x0000000808087810 */ /* 0x000fe40007f1e0ff */
[----:B------:R-:W-:Y:S01]  /*0a50*/  IADD3 R9, PT, PT, R9, 0x1, RZ ;  /* 0x0000000109097810 */ /* 0x000fe20007ffe0ff */
[----:B------:R-:W-:Y:S01]  /*0a60*/  UISETP.NE.AND UP0, UPT, UR4, URZ, UPT ;  /* 0x000000ff0400728c */ /* 0x000fe2000bf05270 */
[----:B------:R-:W-:Y:S01]  /*0a70*/  IADD3.X R11, PT, PT, RZ, R11, RZ, P0, !PT ;  /* 0x0000000bff0b7210 */ /* 0x000fe200007fe4ff */
[----:B--2---:R-:W-:-:S07]  /*0a80*/  DFMA R24, R2, R4, R24 ;  /* 0x000000040218722b */ /* 0x004fce0000000018 */
[----:B------:R-:W-:Y:S05]  /*0a90*/  BRA.U UP0, `(.L_x_28) ;  /* 0xfffffffd00d07547 */ /* 0x000fea000b83ffff */
.L_x_23:
[----:B------:R-:W0:Y:S02]  /*0aa0*/  LDC.64 R2, c[0x0][0x380] ;  /* 0x0000e000ff027b82 */ /* 0x000e240000000a00 */
[----:B0-----:R-:W-:-:S05]  /*0ab0*/  IMAD.WIDE R2, R0, 0x8, R2 ;  /* 0x0000000800027825 */ /* 0x001fca00078e0202 */
[----:B------:R-:W-:Y:S01]  /*0ac0*/  STG.E.64 desc[UR12][R2.64], R24 ;  /* 0x0000001802007986 */ /* 0x000fe2000c101b0c */
[----:B------:R-:W-:Y:S05]  /*0ad0*/  EXIT ;  /* 0x000000000000794d */ /* 0x000fea0003800000 */
.L_x_29:
        /* <DEDUP_REMOVED lines=10> */
.L_x_124:


//--------------------- .text._Z21backward_substitutionPdS_S_i --------------------------
	.section	.text._Z21backward_substitutionPdS_S_i,"ax",@progbits
	.align	128
        .global         _Z21backward_substitutionPdS_S_i
        .type           _Z21backward_substitutionPdS_S_i,@function
        .size           _Z21backward_substitutionPdS_S_i,(.L_x_117 - _Z21backward_substitutionPdS_S_i)
        .other          _Z21backward_substitutionPdS_S_i,@"STO_CUDA_ENTRY STV_DEFAULT"
_Z21backward_substitutionPdS_S_i:
.text._Z21backward_substitutionPdS_S_i:
[----:B------:R-:W-:Y:S01]  /*0000*/  LDC R1, c[0x0][0x37c] ;  /* 0x0000df00ff017b82 */ /* 0x000fe20000000800 */
[----:B------:R-:W0:Y:S07]  /*0010*/  S2R R2, SR_TID.X ;  /* 0x0000000000027919 */ /* 0x000e2e0000002100 */
[----:B------:R-:W0:Y:S08]  /*0020*/  S2UR UR4, SR_CTAID.X ;  /* 0x00000000000479c3 */ /* 0x000e300000002500 */
[----:B------:R-:W0:Y:S08]  /*0030*/  LDC R3, c[0x0][0x360] ;  /* 0x0000d800ff037b82 */ /* 0x000e300000000800 */
[----:B------:R-:W1:Y:S01]  /*0040*/  LDC R0, c[0x0][0x398] ;  /* 0x0000e600ff007b82 */ /* 0x000e620000000800 */
[----:B0-----:R-:W-:-:S05]  /*0050*/  IMAD R3, R3, UR4, R2 ;  /* 0x0000000403037c24 */ /* 0x001fca000f8e0202 */
[----:B-1----:R-:W-:-:S13]  /*0060*/  ISETP.GE.AND P0, PT, R3, R0, PT ;  /* 0x000000000300720c */ /* 0x002fda0003f06270 */
[----:B------:R-:W-:Y:S05]  /*0070*/  @P0 EXIT ;  /* 0x000000000000094d */ /* 0x000fea0003800000 */
[----:B------:R-:W-:Y:S01]  /*0080*/  IMAD.IADD R29, R0, 0x1, -R3 ;  /* 0x00000001001d7824 */ /* 0x000fe200078e0a03 */
[----:B------:R-:W-:Y:S01]  /*0090*/  LOP3.LUT R7, RZ, R3, RZ, 0x33, !PT ;  /* 0x00000003ff077212 */ /* 0x000fe200078e33ff */
[----:B------:R-:W0:Y:S01]  /*00a0*/  LDCU.64 UR4, c[0x0][0x358] ;  /* 0x00006b00ff0477ac */ /* 0x000e220008000a00 */
[----:B------:R-:W-:Y:S01]  /*00b0*/  BSSY.RECONVERGENT B0, `(.L_x_30) ;  /* 0x00000b4000007945 */ /* 0x000fe20003800200 */
[----:B------:R-:W-:Y:S02]  /*00c0*/  CS2R R18, SRZ ;  /* 0x0000000000127805 */ /* 0x000fe4000001ff00 */
[----:B------:R-:W-:Y:S01]  /*00d0*/  ISETP.GE.AND P0, PT, R29, R0, PT ;  /* 0x000000001d00720c */ /* 0x000fe20003f06270 */
[----:B------:R-:W-:-:S12]  /*00e0*/  IMAD.IADD R7, R7, 0x1, R0 ;  /* 0x0000000107077824 */ /* 0x000fd800078e0200 */
[----:B------:R-:W-:Y:S05]  /*00f0*/  @P0 BRA `(.L_x_31) ;  /* 0x0000000800bc0947 */ /* 0x000fea0003800000 */
[C---:B------:R-:W-:Y:S01]  /*0100*/  IADD3 R4, PT, PT, R3.reuse, -0x1, RZ ;  /* 0xffffffff03047810 */ /* 0x040fe20007ffe0ff */
[----:B------:R-:W-:Y:S01]  /*0110*/  BSSY.RECONVERGENT B1, `(.L_x_32) ;  /* 0x0000054000017945 */ /* 0x000fe20003800200 */
[----:B------:R-:W-:Y:S02]  /*0120*/  LOP3.LUT R2, R3, 0xf, RZ, 0xc0, !PT ;  /* 0x0000000f03027812 */ /* 0x000fe400078ec0ff */
[----:B------:R-:W-:Y:S02]  /*0130*/  CS2R R18, SRZ ;  /* 0x0000000000127805 */ /* 0x000fe4000001ff00 */
[----:B------:R-:W-:Y:S02]  /*0140*/  ISETP.GE.U32.AND P0, PT, R4, 0xf, PT ;  /* 0x0000000f0400780c */ /* 0x000fe40003f06070 */
[----:B------:R-:W-:-:S11]  /*0150*/  ISETP.NE.AND P1, PT, R2, RZ, PT ;  /* 0x000000ff0200720c */ /* 0x000fd60003f25270 */
[----:B------:R-:W-:Y:S05]  /*0160*/  @!P0 BRA `(.L_x_33) ;  /* 0x0000000400388947 */ /* 0x000fea0003800000 */
[----:B------:R-:W-:Y:S01]  /*0170*/  IMAD R4, R29, R0, R0 ;  /* 0x000000001d047224 */ /* 0x000fe200078e0200 */
[----:B------:R-:W-:Y:S02]  /*0180*/  LOP3.LUT R6, R3, 0xfffffff0, RZ, 0xc0, !PT ;  /* 0xfffffff003067812 */ /* 0x000fe400078ec0ff */
[----:B------:R-:W-:Y:S01]  /*0190*/  CS2R R18, SRZ ;  /* 0x0000000000127805 */ /* 0x000fe2000001ff00 */
[----:B------:R-:W-:Y:S02]  /*01a0*/  IMAD.IADD R5, R4, 0x1, -R3 ;  /* 0x0000000104057824 */ /* 0x000fe400078e0a03 */
[----:B------:R-:W-:-:S07]  /*01b0*/  IMAD.MOV R4, RZ, RZ, -R6 ;  /* 0x000000ffff047224 */ /* 0x000fce00078e0a06 */
.L_x_34:
[----:B------:R-:W1:Y:S01]  /*01c0*/  LDC.64 R10, c[0x0][0x380] ;  /* 0x0000e000ff0a7b82 */ /* 0x000e620000000a00 */
[----:B------:R-:W-:-:S07]  /*01d0*/  IADD3 R9, PT, PT, R5, -0x1, RZ ;  /* 0xffffffff05097810 */ /* 0x000fce0007ffe0ff */
[----:B------:R-:W2:Y:S01]  /*01e0*/  LDC.64 R26, c[0x0][0x390] ;  /* 0x0000e400ff1a7b82 */ /* 0x000ea20000000a00 */
[----:B-1----:R-:W-:-:S05]  /*01f0*/  IMAD.WIDE R10, R9, 0x8, R10 ;  /* 0x00000008090a7825 */ /* 0x002fca00078e020a */
[----:B0-----:R-:W3:Y:S01]  /*0200*/  LDG.E.64 R8, desc[UR4][R10.64] ;  /* 0x000000040a087981 */ /* 0x001ee2000c1e1b00 */
[----:B--2---:R-:W-:-:S05]  /*0210*/  IMAD.WIDE R26, R29, 0x8, R26 ;  /* 0x000000081d1a7825 */ /* 0x004fca00078e021a */
[----:B------:R-:W3:Y:S01]  /*0220*/  LDG.E.64 R16, desc[UR4][R26.64] ;  /* 0x000000041a107981 */ /* 0x000ee2000c1e1b00 */
[----:B------:R-:W-:-:S03]  /*0230*/  IMAD.WIDE R24, R0, 0x8, R10 ;  /* 0x0000000800187825 */ /* 0x000fc600078e020a */
[----:B------:R-:W2:Y:S04]  /*0240*/  LDG.E.64 R14, desc[UR4][R26.64+0x8] ;  /* 0x000008041a0e7981 */ /* 0x000ea8000c1e1b00 */
[----:B------:R0:W2:Y:S04]  /*0250*/  LDG.E.64 R12, desc[UR4][R24.64] ;  /* 0x00000004180c7981 */ /* 0x0000a8000c1e1b00 */
[----:B------:R-:W4:Y:S01]  /*0260*/  LDG.E.64 R20, desc[UR4][R26.64+0x10] ;  /* 0x000010041a147981 */ /* 0x000f22000c1e1b00 */
[----:B0-----:R-:W-:-:S05]  /*0270*/  IMAD.WIDE R24, R0, 0x8, R24 ;  /* 0x0000000800187825 */ /* 0x001fca00078e0218 */
[----:B------:R-:W4:Y:S01]  /*0280*/  LDG.E.64 R10, desc[UR4][R24.64] ;  /* 0x00000004180a7981 */ /* 0x000f22000c1e1b00 */
[----:B------:R-:W-:Y:S01]  /*0290*/  IMAD.WIDE R22, R0, 0x8, R24 ;  /* 0x0000000800167825 */ /* 0x000fe200078e0218 */
[----:B---3--:R-:W-:Y:S02]  /*02a0*/  DFMA R16, R8, R16, R18 ;  /* 0x000000100810722b */ /* 0x008fe40000000012 */
[----:B------:R-:W3:Y:S04]  /*02b0*/  LDG.E.64 R18, desc[UR4][R26.64+0x18] ;  /* 0x000018041a127981 */ /* 0x000ee8000c1e1b00 */
[----:B------:R0:W3:Y:S02]  /*02c0*/  LDG.E.64 R8, desc[UR4][R22.64] ;  /* 0x0000000416087981 */ /* 0x0000e4000c1e1b00 */
[----:B--2---:R-:W-:-:S02]  /*02d0*/  DFMA R14, R12, R14, R16 ;  /* 0x0000000e0c0e722b */ /* 0x004fc40000000010 */
[----:B------:R-:W2:Y:S01]  /*02e0*/  LDG.E.64 R16, desc[UR4][R26.64+0x20] ;  /* 0x000020041a107981 */ /* 0x000ea2000c1e1b00 */
[----:B0-----:R-:W-:-:S05]  /*02f0*/  IMAD.WIDE R22, R0, 0x8, R22 ;  /* 0x0000000800167825 */ /* 0x001fca00078e0216 */
[----:B------:R-:W2:Y:S01]  /*0300*/  LDG.E.64 R12, desc[UR4][R22.64] ;  /* 0x00000004160c7981 */ /* 0x000ea2000c1e1b00 */
[C---:B------:R-:W-:Y:S01]  /*0310*/  IMAD.WIDE R24, R0.reuse, 0x8, R22 ;  /* 0x0000000800187825 */ /* 0x040fe200078e0216 */
[----:B----4-:R-:W-:Y:S02]  /*0320*/  DFMA R20, R10, R20, R14 ;  /* 0x000000140a14722b */ /* 0x010fe4000000000e */
[----:B------:R-:W4:Y:S04]  /*0330*/  LDG.E.64 R14, desc[UR4][R26.64+0x28] ;  /* 0x000028041a0e7981 */ /* 0x000f28000c1e1b00 */
[----:B------:R0:W4:Y:S02]  /*0340*/  LDG.E.64 R10, desc[UR4][R24.64] ;  /* 0x00000004180a7981 */ /* 0x000124000c1e1b00 */
[----:B0-----:R-:W-:-:S04]  /*0350*/  IMAD.WIDE R24, R0, 0x8, R24 ;  /* 0x0000000800187825 */ /* 0x001fc800078e0218 */
[----:B------:R-:W-:Y:S01]  /*0360*/  IMAD.WIDE R22, R0, 0x8, R24 ;  /* 0x0000000800167825 */ /* 0x000fe200078e0218 */
[----:B---3--:R-:W-:Y:S01]  /*0370*/  DFMA R18, R8, R18, R20 ;  /* 0x000000120812722b */ /* 0x008fe20000000014 */
[----:B------:R-:W3:Y:S04]  /*0380*/  LDG.E.64 R20, desc[UR4][R26.64+0x30] ;  /* 0x000030041a147981 */ /* 0x000ee8000c1e1b00 */
[----:B------:R-:W3:Y:S03]  /*0390*/  LDG.E.64 R8, desc[UR4][R24.64] ;  /* 0x0000000418087981 */ /* 0x000ee6000c1e1b00 */
[----:B--2---:R-:W-:Y:S02]  /*03a0*/  DFMA R16, R12, R16, R18 ;  /* 0x000000100c10722b */ /* 0x004fe40000000012 */
[----:B------:R-:W2:Y:S04]  /*03b0*/  LDG.E.64 R18, desc[UR4][R26.64+0x38] ;  /* 0x000038041a127981 */ /* 0x000ea8000c1e1b00 */
[----:B------:R0:W2:Y:S02]  /*03c0*/  LDG.E.64 R12, desc[UR4][R22.64] ;  /* 0x00000004160c7981 */ /* 0x0000a4000c1e1b00 */
[----:B----4-:R-:W-:-:S02]  /*03d0*/  DFMA R14, R10, R14, R16 ;  /* 0x0000000e0a0e722b */ /* 0x010fc40000000010 */
[----:B------:R-:W4:Y:S01]  /*03e0*/  LDG.E.64 R10, desc[UR4][R26.64+0x40] ;  /* 0x000040041a0a7981 */ /* 0x000f22000c1e1b00 */
[----:B0-----:R-:W-:-:S05]  /*03f0*/  IMAD.WIDE R22, R0, 0x8, R22 ;  /* 0x0000000800167825 */ /* 0x001fca00078e0216 */
[----:B------:R-:W4:Y:S01]  /*0400*/  LDG.E.64 R16, desc[UR4][R22.64] ;  /* 0x0000000416107981 */ /* 0x000f22000c1e1b00 */
[C---:B------:R-:W-:Y:S01]  /*0410*/  IMAD.WIDE R24, R0.reuse, 0x8, R22 ;  /* 0x0000000800187825 */ /* 0x040fe200078e0216 */
[----:B---3--:R-:W-:Y:S02]  /*0420*/  DFMA R20, R8, R20, R14 ;  /* 0x000000140814722b */ /* 0x008fe4000000000e */
[----:B------:R-:W3:Y:S04]  /*0430*/  LDG.E.64 R14, desc[UR4][R26.64+0x48] ;  /* 0x000048041a0e7981 */ /* 0x000ee8000c1e1b00 */
[----:B------:R0:W3:Y:S02]  /*0440*/  LDG.E.64 R8, desc[UR4][R24.64] ;  /* 0x0000000418087981 */ /* 0x0000e4000c1e1b00 */
[C---:B0-----:R-:W-:Y:S01]  /*0450*/  IMAD.WIDE R24, R0.reuse, 0x8, R24 ;  /* 0x0000000800187825 */ /* 0x041fe200078e0218 */
[----:B--2---:R-:W-:Y:S01]  /*0460*/  DFMA R18, R12, R18, R20 ;  /* 0x000000120c12722b */ /* 0x004fe20000000014 */
[----:B------:R-:W2:Y:S04]  /*0470*/  LDG.E.64 R20, desc[UR4][R26.64+0x50] ;  /* 0x000050041a147981 */ /* 0x000ea8000c1e1b00 */
[----:B------:R-:W2:Y:S01]  /*0480*/  LDG.E.64 R12, desc[UR4][R24.64] ;  /* 0x00000004180c7981 */ /* 0x000ea2000c1e1b00 */
[----:B------:R-:W-:-:S02]  /*0490*/  IMAD.WIDE R22, R0, 0x8, R24 ;  /* 0x0000000800167825 */ /* 0x000fc400078e0218 */
[----:B----4-:R-:W-:Y:S01]  /*04a0*/  DFMA R10, R16, R10, R18 ;  /* 0x0000000a100a722b */ /* 0x010fe20000000012 */
[----:B------:R-:W4:Y:S04]  /*04b0*/  LDG.E.64 R16, desc[UR4][R26.64+0x58] ;  /* 0x000058041a107981 */ /* 0x000f28000c1e1b00 */
[----:B------:R0:W4:Y:S02]  /*04c0*/  LDG.E.64 R18, desc[UR4][R22.64] ;  /* 0x0000000416127981 */ /* 0x000124000c1e1b00 */
[----:B0-----:R-:W-:-:S04]  /*04d0*/  IMAD.WIDE R22, R0, 0x8, R22 ;  /* 0x0000000800167825 */ /* 0x001fc800078e0216 */
[C---:B------:R-:W-:Y:S01]  /*04e0*/  IMAD.WIDE R24, R0.reuse, 0x8, R22 ;  /* 0x0000000800187825 */ /* 0x040fe200078e0216 */
[----:B---3--:R-:W-:Y:S01]  /*04f0*/  DFMA R14, R8, R14, R10 ;  /* 0x0000000e080e722b */ /* 0x008fe2000000000a */
[----:B------:R-:W3:Y:S04]  /*0500*/  LDG.E.64 R8, desc[UR4][R26.64+0x60] ;  /* 0x000060041a087981 */ /* 0x000ee8000c1e1b00 */
[----:B------:R-:W3:Y:S03]  /*0510*/  LDG.E.64 R10, desc[UR4][R22.64] ;  /* 0x00000004160a7981 */ /* 0x000ee6000c1e1b00 */
[----:B--2---:R-:W-:Y:S01]  /*0520*/  DFMA R20, R12, R20, R14 ;  /* 0x000000140c14722b */ /* 0x004fe2000000000e */
[----:B------:R-:W2:Y:S04]  /*0530*/  LDG.E.64 R12, desc[UR4][R26.64+0x68] ;  /* 0x000068041a0c7981 */ /* 0x000ea8000c1e1b00 */
[----:B------:R0:W2:Y:S02]  /*0540*/  LDG.E.64 R14, desc[UR4][R24.64] ;  /* 0x00000004180e7981 */ /* 0x0000a4000c1e1b00 */
[C---:B0-----:R-:W-:Y:S01]  /*0550*/  IMAD.WIDE R24, R0.reuse, 0x8, R24 ;  /* 0x0000000800187825 */ /* 0x041fe200078e0218 */
[----:B----4-:R-:W-:Y:S01]  /*0560*/  DFMA R16, R18, R16, R20 ;  /* 0x000000101210722b */ /* 0x010fe20000000014 */
[----:B------:R-:W4:Y:S04]  /*0570*/  LDG.E.64 R18, desc[UR4][R26.64+0x70] ;  /* 0x000070041a127981 */ /* 0x000f28000c1e1b00 */
[----:B------:R-:W4:Y:S01]  /*0580*/  LDG.E.64 R20, desc[UR4][R24.64] ;  /* 0x0000000418147981 */ /* 0x000f22000c1e1b00 */
[----:B------:R-:W-:-:S06]  /*0590*/  IMAD.WIDE R22, R0, 0x8, R24 ;  /* 0x0000000800167825 */ /* 0x000fcc00078e0218 */
[----:B------:R-:W5:Y:S04]  /*05a0*/  LDG.E.64 R22, desc[UR4][R22.64] ;  /* 0x0000000416167981 */ /* 0x000f68000c1e1b00 */
[----:B------:R-:W5:Y:S01]  /*05b0*/  LDG.E.64 R24, desc[UR4][R26.64+0x78] ;  /* 0x000078041a187981 */ /* 0x000f62000c1e1b00 */
[----:B------:R-:W-:-:S05]  /*05c0*/  VIADD R4, R4, 0x10 ;  /* 0x0000001004047836 */ /* 0x000fca0000000000 */
[----:B------:R-:W-:Y:S01]  /*05d0*/  ISETP.NE.AND P0, PT, R4, RZ, PT ;  /* 0x000000ff0400720c */ /* 0x000fe20003f05270 */
[----:B------:R-:W-:Y:S01]  /*05e0*/  IMAD R5, R0, 0x10, R5 ;  /* 0x0000001000057824 */ /* 0x000fe200078e0205 */
[----:B------:R-:W-:Y:S01]  /*05f0*/  IADD3 R29, PT, PT, R29, 0x10, RZ ;  /* 0x000000101d1d7810 */ /* 0x000fe20007ffe0ff */
[----:B---3--:R-:W-:-:S08]  /*0600*/  DFMA R8, R10, R8, R16 ;  /* 0x000000080a08722b */ /* 0x008fd00000000010 */
[----:B--2---:R-:W-:-:S08]  /*0610*/  DFMA R8, R14, R12, R8 ;  /* 0x0000000c0e08722b */ /* 0x004fd00000000008 */
[----:B----4-:R-:W-:-:S08]  /*0620*/  DFMA R18, R20, R18, R8 ;  /* 0x000000121412722b */ /* 0x010fd00000000008 */
[----:B-----5:R-:W-:Y:S01]  /*0630*/  DFMA R18, R22, R24, R18 ;  /* 0x000000181612722b */ /* 0x020fe20000000012 */
[----:B------:R-:W-:Y:S10]  /*0640*/  @P0 BRA `(.L_x_34) ;  /* 0xfffffff800dc0947 */ /* 0x000ff4000383ffff */
.L_x_33:
[----:B0-----:R-:W-:Y:S05]  /*0650*/  BSYNC.RECONVERGENT B1 ;  /* 0x0000000000017941 */ /* 0x001fea0003800200 */
.L_x_32:
[----:B------:R-:W-:Y:S05]  /*0660*/  @!P1 BRA `(.L_x_31) ;  /* 0x0000000400609947 */ /* 0x000fea0003800000 */
[----:B------:R-:W-:Y:S01]  /*0670*/  ISETP.GE.U32.AND P0, PT, R2, 0x8, PT ;  /* 0x000000080200780c */ /* 0x000fe20003f06070 */
[----:B------:R-:W-:Y:S01]  /*0680*/  BSSY.RECONVERGENT B1, `(.L_x_35) ;  /* 0x0000029000017945 */ /* 0x000fe20003800200 */
[----:B------:R-:W-:-:S04]  /*0690*/  LOP3.LUT R6, R3, 0x7, RZ, 0xc0, !PT ;  /* 0x0000000703067812 */ /* 0x000fc800078ec0ff */
[----:B------:R-:W-:-:S07]  /*06a0*/  ISETP.NE.AND P1, PT, R6, RZ, PT ;  /* 0x000000ff0600720c */ /* 0x000fce0003f25270 */
[----:B------:R-:W-:Y:S06]  /*06b0*/  @!P0 BRA `(.L_x_36) ;  /* 0x0000000000948947 */ /* 0x000fec0003800000 */
[----:B------:R-:W0:Y:S01]  /*06c0*/  LDC.64 R24, c[0x0][0x380] ;  /* 0x0000e000ff187b82 */ /* 0x000e220000000a00 */
[----:B------:R-:W-:-:S07]  /*06d0*/  IMAD R9, R29, R0, R7 ;  /* 0x000000001d097224 */ /* 0x000fce00078e0207 */
[----:B------:R-:W1:Y:S01]  /*06e0*/  LDC.64 R4, c[0x0][0x390] ;  /* 0x0000e400ff047b82 */ /* 0x000e620000000a00 */
[----:B0-----:R-:W-:-:S05]  /*06f0*/  IMAD.WIDE R24, R9, 0x8, R24 ;  /* 0x0000000809187825 */ /* 0x001fca00078e0218 */
[----:B------:R-:W2:Y:S01]  /*0700*/  LDG.E.64 R20, desc[UR4][R24.64] ;  /* 0x0000000418147981 */ /* 0x000ea2000c1e1b00 */
[----:B-1----:R-:W-:-:S05]  /*0710*/  IMAD.WIDE R4, R29, 0x8, R4 ;  /* 0x000000081d047825 */ /* 0x002fca00078e0204 */
[----:B------:R-:W2:Y:S01]  /*0720*/  LDG.E.64 R22, desc[UR4][R4.64] ;  /* 0x0000000404167981 */ /* 0x000ea2000c1e1b00 */
[----:B------:R-:W-:-:S03]  /*0730*/  IMAD.WIDE R26, R0, 0x8, R24 ;  /* 0x00000008001a7825 */ /* 0x000fc600078e0218 */
[----:B------:R-:W3:Y:S04]  /*0740*/  LDG.E.64 R14, desc[UR4][R4.64+0x8] ;  /* 0x00000804040e7981 */ /* 0x000ee8000c1e1b00 */
[----:B------:R-:W3:Y:S01]  /*0750*/  LDG.E.64 R12, desc[UR4][R26.64] ;  /* 0x000000041a0c7981 */ /* 0x000ee2000c1e1b00 */
[----:B------:R-:W-:-:S03]  /*0760*/  IMAD.WIDE R16, R0, 0x8, R26 ;  /* 0x0000000800107825 */ /* 0x000fc600078e021a */
[----:B------:R-:W4:Y:S04]  /*0770*/  LDG.E.64 R8, desc[UR4][R4.64+0x10] ;  /* 0x0000100404087981 */ /* 0x000f28000c1e1b00 */
[----:B------:R0:W4:Y:S02]  /*0780*/  LDG.E.64 R10, desc[UR4][R16.64] ;  /* 0x00000004100a7981 */ /* 0x000124000c1e1b00 */
[C---:B0-----:R-:W-:Y:S01]  /*0790*/  IMAD.WIDE R16, R0.reuse, 0x8, R16 ;  /* 0x0000000800107825 */ /* 0x041fe200078e0210 */
[----:B--2---:R-:W-:Y:S01]  /*07a0*/  DFMA R18, R20, R22, R18 ;  /* 0x000000161412722b */ /* 0x004fe20000000012 */
[----:B------:R-:W2:Y:S04]  /*07b0*/  LDG.E.64 R20, desc[UR4][R4.64+0x18] ;  /* 0x0000180404147981 */ /* 0x000ea8000c1e1b00 */
[----:B------:R-:W2:Y:S01]  /*07c0*/  LDG.E.64 R22, desc[UR4][R16.64] ;  /* 0x0000000410167981 */ /* 0x000ea2000c1e1b00 */
[----:B------:R-:W-:-:S02]  /*07d0*/  IMAD.WIDE R24, R0, 0x8, R16 ;  /* 0x0000000800187825 */ /* 0x000fc400078e0210 */
[----:B---3--:R-:W-:Y:S01]  /*07e0*/  DFMA R18, R12, R14, R18 ;  /* 0x0000000e0c12722b */ /* 0x008fe20000000012 */
[----:B------:R-:W3:Y:S04]  /*07f0*/  LDG.E.64 R14, desc[UR4][R4.64+0x20] ;  /* 0x00002004040e7981 */ /* 0x000ee8000c1e1b00 */
[----:B------:R-:W3:Y:S01]  /*0800*/  LDG.E.64 R12, desc[UR4][R24.64] ;  /* 0x00000004180c7981 */ /* 0x000ee2000c1e1b00 */
[C---:B------:R-:W-:Y:S02]  /*0810*/  IMAD.WIDE R26, R0.reuse, 0x8, R24 ;  /* 0x00000008001a7825 */ /* 0x040fe400078e0218 */
[----:B----4-:R-:W-:Y:S01]  /*0820*/  DFMA R18, R10, R8, R18 ;  /* 0x000000080a12722b */ /* 0x010fe20000000012 */
[----:B------:R-:W4:Y:S04]  /*0830*/  LDG.E.64 R10, desc[UR4][R4.64+0x28] ;  /* 0x00002804040a7981 */ /* 0x000f28000c1e1b00 */
[----:B------:R0:W4:Y:S04]  /*0840*/  LDG.E.64 R8, desc[UR4][R26.64] ;  /* 0x000000041a087981 */ /* 0x000128000c1e1b00 */
[----:B------:R-:W5:Y:S01]  /*0850*/  LDG.E.64 R24, desc[UR4][R4.64+0x38] ;  /* 0x0000380404187981 */ /* 0x000f62000c1e1b00 */
[----:B0-----:R-:W-:-:S05]  /*0860*/  IMAD.WIDE R26, R0, 0x8, R26 ;  /* 0x00000008001a7825 */ /* 0x001fca00078e021a */
[----:B------:R-:W5:Y:S01]  /*0870*/  LDG.E.64 R16, desc[UR4][R26.64] ;  /* 0x000000041a107981 */ /* 0x000f62000c1e1b00 */
[----:B--2---:R-:W-:-:S03]  /*0880*/  DFMA R18, R22, R20, R18 ;  /* 0x000000141612722b */ /* 0x004fc60000000012 */
[----:B------:R-:W5:Y:S01]  /*0890*/  LDG.E.64 R20, desc[UR4][R4.64+0x30] ;  /* 0x0000300404147981 */ /* 0x000f62000c1e1b00 */
[----:B------:R-:W-:-:S06]  /*08a0*/  IMAD.WIDE R22, R0, 0x8, R26 ;  /* 0x0000000800167825 */ /* 0x000fcc00078e021a */
[----:B------:R-:W2:Y:S01]  /*08b0*/  LDG.E.64 R22, desc[UR4][R22.64] ;  /* 0x0000000416167981 */ /* 0x000ea2000c1e1b00 */
[----:B---3--:R-:W-:-:S08]  /*08c0*/  DFMA R12, R12, R14, R18 ;  /* 0x0000000e0c0c722b */ /* 0x008fd00000000012 */
[----:B----4-:R-:W-:Y:S01]  /*08d0*/  DFMA R8, R8, R10, R12 ;  /* 0x0000000a0808722b */ /* 0x010fe2000000000c */
[----:B------:R-:W-:-:S07]  /*08e0*/  VIADD R29, R29, 0x8 ;  /* 0x000000081d1d7836 */ /* 0x000fce0000000000 */
[----:B-----5:R-:W-:-:S08]  /*08f0*/  DFMA R8, R16, R20, R8 ;  /* 0x000000141008722b */ /* 0x020fd00000000008 */
[----:B--2---:R-:W-:-:S11]  /*0900*/  DFMA R18, R22, R24, R8 ;  /* 0x000000181612722b */ /* 0x004fd60000000008 */
.L_x_36:
[----:B------:R-:W-:Y:S05]  /*0910*/  BSYNC.RECONVERGENT B1 ;  /* 0x0000000000017941 */ /* 0x000fea0003800200 */
.L_x_35:
        /* <DEDUP_REMOVED lines=10> */
[----:B------:R0:W2:Y:S01]  /*09c0*/  LDG.E.64 R4, desc[UR4][R26.64] ;  /* 0x000000041a047981 */ /* 0x0000a2000c1e1b00 */
[----:B-1----:R-:W-:-:S05]  /*09d0*/  IMAD.WIDE R24, R29, 0x8, R24 ;  /* 0x000000081d187825 */ /* 0x002fca00078e0218 */
[----:B------:R-:W2:Y:S01]  /*09e0*/  LDG.E.64 R8, desc[UR4][R24.64] ;  /* 0x0000000418087981 */ /* 0x000ea2000c1e1b00 */
[----:B0-----:R-:W-:-:S03]  /*09f0*/  IMAD.WIDE R26, R0, 0x8, R26 ;  /* 0x00000008001a7825 */ /* 0x001fc600078e021a */
[----:B------:R-:W3:Y:S04]  /*0a00*/  LDG.E.64 R10, desc[UR4][R24.64+0x8] ;  /* 0x00000804180a7981 */ /* 0x000ee8000c1e1b00 */
[----:B------:R-:W3:Y:S01]  /*0a10*/  LDG.E.64 R12, desc[UR4][R26.64] ;  /* 0x000000041a0c7981 */ /* 0x000ee2000c1e1b00 */
[----:B------:R-:W-:-:S03]  /*0a20*/  IMAD.WIDE R22, R0, 0x8, R26 ;  /* 0x0000000800167825 */ /* 0x000fc600078e021a */
[----:B------:R-:W4:Y:S04]  /*0a30*/  LDG.E.64 R14, desc[UR4][R24.64+0x10] ;  /* 0x00001004180e7981 */ /* 0x000f28000c1e1b00 */
[----:B------:R-:W4:Y:S01]  /*0a40*/  LDG.E.64 R16, desc[UR4][R22.64] ;  /* 0x0000000416107981 */ /* 0x000f22000c1e1b00 */
[----:B------:R-:W-:-:S06]  /*0a50*/  IMAD.WIDE R20, R0, 0x8, R22 ;  /* 0x0000000800147825 */ /* 0x000fcc00078e0216 */
[----:B------:R-:W5:Y:S04]  /*0a60*/  LDG.E.64 R20, desc[UR4][R20.64] ;  /* 0x0000000414147981 */ /* 0x000f68000c1e1b00 */
[----:B------:R-:W5:Y:S01]  /*0a70*/  LDG.E.64 R22, desc[UR4][R24.64+0x18] ;  /* 0x0000180418167981 */ /* 0x000f62000c1e1b00 */
[----:B------:R-:W-:Y:S01]  /*0a80*/  VIADD R29, R29, 0x4 ;  /* 0x000000041d1d7836 */ /* 0x000fe20000000000 */
[----:B--2---:R-:W-:-:S08]  /*0a90*/  DFMA R4, R4, R8, R18 ;  /* 0x000000080404722b */ /* 0x004fd00000000012 */
[----:B---3--:R-:W-:-:S08]  /*0aa0*/  DFMA R4, R12, R10, R4 ;  /* 0x0000000a0c04722b */ /* 0x008fd00000000004 */
[----:B----4-:R-:W-:-:S08]  /*0ab0*/  DFMA R4, R16, R14, R4 ;  /* 0x0000000e1004722b */ /* 0x010fd00000000004 */
[----:B-----5:R-:W-:-:S11]  /*0ac0*/  DFMA R18, R20, R22, R4 ;  /* 0x000000161412722b */ /* 0x020fd60000000004 */
.L_x_38:
[----:B------:R-:W-:Y:S05]  /*0ad0*/  BSYNC.RECONVERGENT B1 ;  /* 0x0000000000017941 */ /* 0x000fea0003800200 */
.L_x_37:
[----:B------:R-:W-:Y:S05]  /*0ae0*/  @!P1 BRA `(.L_x_31) ;  /* 0x0000000000409947 */ /* 0x000fea0003800000 */
[----:B------:R-:W0:Y:S01]  /*0af0*/  LDC.64 R8, c[0x0][0x390] ;  /* 0x0000e400ff087b82 */ /* 0x000e220000000a00 */
[----:B------:R-:W-:-:S05]  /*0b00*/  IMAD R6, R29, R0, R0 ;  /* 0x000000001d067224 */ /* 0x000fca00078e0200 */
[----:B------:R-:W-:Y:S01]  /*0b10*/  IADD3 R13, PT, PT, -R3, R6, RZ ;  /* 0x00000006030d7210 */ /* 0x000fe20007ffe1ff */
[----:B------:R-:W-:Y:S01]  /*0b20*/  IMAD.MOV R6, RZ, RZ, -R2 ;  /* 0x000000ffff067224 */ /* 0x000fe200078e0a02 */
[----:B------:R-:W1:Y:S06]  /*0b30*/  LDC.64 R4, c[0x0][0x380] ;  /* 0x0000e000ff047b82 */ /* 0x000e6c0000000a00 */
.L_x_39:
[----:B------:R-:W-:Y:S02]  /*0b40*/  VIADD R3, R13, 0xffffffff ;  /* 0xffffffff0d037836 */ /* 0x000fe40000000000 */
[----:B0-----:R-:W-:-:S04]  /*0b50*/  IMAD.WIDE R10, R29, 0x8, R8 ;  /* 0x000000081d0a7825 */ /* 0x001fc800078e0208 */
[----:B-1----:R-:W-:Y:S02]  /*0b60*/  IMAD.WIDE R2, R3, 0x8, R4 ;  /* 0x0000000803027825 */ /* 0x002fe400078e0204 */
[----:B------:R-:W2:Y:S04]  /*0b70*/  LDG.E.64 R10, desc[UR4][R10.64] ;  /* 0x000000040a0a7981 */ /* 0x000ea8000c1e1b00 */
[----:B------:R-:W2:Y:S01]  /*0b80*/  LDG.E.64 R2, desc[UR4][R2.64] ;  /* 0x0000000402027981 */ /* 0x000ea2000c1e1b00 */
[----:B------:R-:W-:Y:S01]  /*0b90*/  IADD3 R6, PT, PT, R6, 0x1, RZ ;  /* 0x0000000106067810 */ /* 0x000fe20007ffe0ff */
[----:B------:R-:W-:Y:S02]  /*0ba0*/  VIADD R29, R29, 0x1 ;  /* 0x000000011d1d7836 */ /* 0x000fe40000000000 */
[----:B------:R-:W-:Y:S01]  /*0bb0*/  IMAD.IADD R13, R13, 0x1, R0 ;  /* 0x000000010d0d7824 */ /* 0x000fe200078e0200 */
[----:B------:R-:W-:Y:S01]  /*0bc0*/  ISETP.NE.AND P0, PT, R6, RZ, PT ;  /* 0x000000ff0600720c */ /* 0x000fe20003f05270 */
[----:B--2---:R-:W-:-:S12]  /*0bd0*/  DFMA R18, R2, R10, R18 ;  /* 0x0000000a0212722b */ /* 0x004fd80000000012 */
[----:B------:R-:W-:Y:S05]  /*0be0*/  @P0 BRA `(.L_x_39) ;  /* 0xfffffffc00d40947 */ /* 0x000fea000383ffff */
.L_x_31:
[----:B0-----:R-:W-:Y:S05]  /*0bf0*/  BSYNC.RECONVERGENT B0 ;  /* 0x0000000000007941 */ /* 0x001fea0003800200 */
.L_x_30:
[----:B------:R-:W0:Y:S01]  /*0c00*/  LDC.64 R4, c[0x0][0x380] ;  /* 0x0000e000ff047b82 */ /* 0x000e220000000a00 */
[----:B------:R-:W-:-:S04]  /*0c10*/  IMAD R3, R7, R0, R7 ;  /* 0x0000000007037224 */ /* 0x000fc800078e0207 */
[----:B0-----:R-:W-:-:S03]  /*0c20*/  IMAD.WIDE R4, R3, 0x8, R4 ;  /* 0x0000000803047825 */ /* 0x001fc600078e0204 */
[----:B------:R-:W0:Y:S03]  /*0c30*/  LDC.64 R2, c[0x0][0x388] ;  /* 0x0000e200ff027b82 */ /* 0x000e260000000a00 */
[----:B------:R-:W2:Y:S01]  /*0c40*/  LDG.E.64 R4, desc[UR4][R4.64] ;  /* 0x0000000404047981 */ /* 0x000ea2000c1e1b00 */
[----:B0-----:R-:W-:-:S06]  /*0c50*/  IMAD.WIDE R2, R7, 0x8, R2 ;  /* 0x0000000807027825 */ /* 0x001fcc00078e0202 */
[----:B------:R-:W3:Y:S01]  /*0c60*/  LDG.E.64 R2, desc[UR4][R2.64] ;  /* 0x0000000402027981 */ /* 0x000ee2000c1e1b00 */
[----:B------:R-:W-:Y:S01]  /*0c70*/  MOV R8, 0x1 ;  /* 0x0000000100087802 */ /* 0x000fe20000000f00 */
[----:B------:R-:W-:Y:S01]  /*0c80*/  BSSY.RECONVERGENT B0, `(.L_x_40) ;  /* 0x0000013000007945 */ /* 0x000fe20003800200 */
[----:B--2---:R-:W0:Y:S04]  /*0c90*/  MUFU.RCP64H R9, R5 ;  /* 0x0000000500097308 */ /* 0x004e280000001800 */
[----:B0-----:R-:W-:-:S08]  /*0ca0*/  DFMA R10, -R4, R8, 1 ;  /* 0x3ff00000040a742b */ /* 0x001fd00000000108 */
[----:B------:R-:W-:-:S08]  /*0cb0*/  DFMA R10, R10, R10, R10 ;  /* 0x0000000a0a0a722b */ /* 0x000fd0000000000a */
[----:B------:R-:W-:Y:S02]  /*0cc0*/  DFMA R10, R8, R10, R8 ;  /* 0x0000000a080a722b */ /* 0x000fe40000000008 */
[----:B---3--:R-:W-:-:S06]  /*0cd0*/  DADD R8, R2, -R18 ;  /* 0x0000000002087229 */ /* 0x008fcc0000000812 */
[----:B------:R-:W-:-:S04]  /*0ce0*/  DFMA R12, -R4, R10, 1 ;  /* 0x3ff00000040c742b */ /* 0x000fc8000000010a */
[----:B------:R-:W-:-:S04]  /*0cf0*/  FSETP.GEU.AND P1, PT, |R9|, 6.5827683646048100446e-37, PT ;  /* 0x036000000900780b */ /* 0x000fc80003f2e200 */
[----:B------:R-:W-:-:S08]  /*0d00*/  DFMA R12, R10, R12, R10 ;  /* 0x0000000c0a0c722b */ /* 0x000fd0000000000a */
[----:B------:R-:W-:-:S08]  /*0d10*/  DMUL R10, R8, R12 ;  /* 0x0000000c080a7228 */ /* 0x000fd00000000000 */
[----:B------:R-:W-:-:S08]  /*0d20*/  DFMA R14, -R4, R10, R8 ;  /* 0x0000000a040e722b */ /* 0x000fd00000000108 */
[----:B------:R-:W-:-:S10]  /*0d30*/  DFMA R2, R12, R14, R10 ;  /* 0x0000000e0c02722b */ /* 0x000fd4000000000a */
[----:B------:R-:W-:-:S05]  /*0d40*/  FFMA R0, RZ, R5, R3 ;  /* 0x00000005ff007223 */ /* 0x000fca0000000003 */
[----:B------:R-:W-:-:S13]  /*0d50*/  FSETP.GT.AND P0, PT, |R0|, 1.469367938527859385e-39, PT ;  /* 0x001000000000780b */ /* 0x000fda0003f04200 */
[----:B------:R-:W-:Y:S05]  /*0d60*/  @P0 BRA P1, `(.L_x_41) ;  /* 0x0000000000100947 */ /* 0x000fea0000800000 */
[----:B------:R-:W-:-:S07]  /*0d70*/  MOV R0, 0xd90 ;  /* 0x00000d9000007802 */ /* 0x000fce0000000f00 */
[----:B------:R-:W-:Y:S05]  /*0d80*/  CALL.REL.NOINC `($__internal_0_$__cuda_sm20_div_rn_f64_full) ;  /* 0x00000000001c7944 */ /* 0x000fea0003c00000 */
[----:B------:R-:W-:Y:S02]  /*0d90*/  IMAD.MOV.U32 R2, RZ, RZ, R12 ;  /* 0x000000ffff027224 */ /* 0x000fe400078e000c */
[----:B------:R-:W-:-:S07]  /*0da0*/  IMAD.MOV.U32 R3, RZ, RZ, R13 ;  /* 0x000000ffff037224 */ /* 0x000fce00078e000d */
.L_x_41:
[----:B------:R-:W-:Y:S05]  /*0db0*/  BSYNC.RECONVERGENT B0 ;  /* 0x0000000000007941 */ /* 0x000fea0003800200 */
.L_x_40:
[----:B------:R-:W0:Y:S02]  /*0dc0*/  LDC.64 R4, c[0x0][0x390] ;  /* 0x0000e400ff047b82 */ /* 0x000e240000000a00 */
[----:B0-----:R-:W-:-:S05]  /*0dd0*/  IMAD.WIDE R4, R7, 0x8, R4 ;  /* 0x0000000807047825 */ /* 0x001fca00078e0204 */
[----:B------:R-:W-:Y:S01]  /*0de0*/  STG.E.64 desc[UR4][R4.64], R2 ;  /* 0x0000000204007986 */ /* 0x000fe2000c101b04 */
[----:B------:R-:W-:Y:S05]  /*0df0*/  EXIT ;  /* 0x000000000000794d */ /* 0x000fea0003800000 */
        .weak           $__internal_0_$__cuda_sm20_div_rn_f64_full
        .type           $__internal_0_$__cuda_sm20_div_rn_f64_full,@function
        .size           $__internal_0_$__cuda_sm20_div_rn_f64_full,(.L_x_117 - $__internal_0_$__cuda_sm20_div_rn_f64_full)
$__internal_0_$__cuda_sm20_div_rn_f64_full:
[C---:B------:R-:W-:Y:S01]  /*0e00*/  FSETP.GEU.AND P0, PT, |R5|.reuse, 1.469367938527859385e-39, PT ;  /* 0x001000000500780b */ /* 0x040fe20003f0e200 */
[----:B------:R-:W-:Y:S01]  /*0e10*/  IMAD.MOV.U32 R14, RZ, RZ, 0x1 ;  /* 0x00000001ff0e7424 */ /* 0x000fe200078e00ff */
[----:B------:R-:W-:Y:S01]  /*0e20*/  LOP3.LUT R2, R5, 0x800fffff, RZ, 0xc0, !PT ;  /* 0x800fffff05027812 */ /* 0x000fe200078ec0ff */
[----:B------:R-:W-:Y:S01]  /*0e30*/  IMAD.MOV.U32 R12, RZ, RZ, 0x1ca00000 ;  /* 0x1ca00000ff0c7424 */ /* 0x000fe200078e00ff */
[C---:B------:R-:W-:Y:S01]  /*0e40*/  FSETP.GEU.AND P2, PT, |R9|.reuse, 1.469367938527859385e-39, PT ;  /* 0x001000000900780b */ /* 0x040fe20003f4e200 */
[----:B------:R-:W-:Y:S01]  /*0e50*/  BSSY.RECONVERGENT B1, `(.L_x_42) ;  /* 0x0000053000017945 */ /* 0x000fe20003800200 */
[----:B------:R-:W-:Y:S02]  /*0e60*/  LOP3.LUT R3, R2, 0x3ff00000, RZ, 0xfc, !PT ;  /* 0x3ff0000002037812 */ /* 0x000fe400078efcff */
[----:B------:R-:W-:Y:S02]  /*0e70*/  MOV R2, R4 ;  /* 0x0000000400027202 */ /* 0x000fe40000000f00 */
[----:B------:R-:W-:-:S02]  /*0e80*/  LOP3.LUT R6, R9, 0x7ff00000, RZ, 0xc0, !PT ;  /* 0x7ff0000009067812 */ /* 0x000fc400078ec0ff */
[C---:B------:R-:W-:Y:S01]  /*0e90*/  LOP3.LUT R13, R5.reuse, 0x7ff00000, RZ, 0xc0, !PT ;  /* 0x7ff00000050d7812 */ /* 0x040fe200078ec0ff */
[----:B------:R-:W-:Y:S02]  /*0ea0*/  @!P0 DMUL R2, R4, 8.98846567431157953865e+307 ;  /* 0x7fe0000004028828 */ /* 0x000fe40000000000 */
[----:B------:R-:W-:Y:S01]  /*0eb0*/  IMAD.MOV.U32 R21, RZ, RZ, R6 ;  /* 0x000000ffff157224 */ /* 0x000fe200078e0006 */
[CC--:B------:R-:W-:Y:S01]  /*0ec0*/  ISETP.GE.U32.AND P1, PT, R6.reuse, R13.reuse, PT ;  /* 0x0000000d0600720c */ /* 0x0c0fe20003f26070 */
[----:B------:R-:W-:Y:S01]  /*0ed0*/  @!P2 IMAD.MOV.U32 R16, RZ, RZ, RZ ;  /* 0x000000ffff10a224 */ /* 0x000fe200078e00ff */
[----:B------:R-:W-:Y:S01]  /*0ee0*/  @!P2 LOP3.LUT R17, R5, 0x7ff00000, RZ, 0xc0, !PT ;  /* 0x7ff000000511a812 */ /* 0x000fe200078ec0ff */
[----:B------:R-:W0:Y:S01]  /*0ef0*/  MUFU.RCP64H R15, R3 ;  /* 0x00000003000f7308 */ /* 0x000e220000001800 */
[----:B------:R-:W-:Y:S02]  /*0f00*/  MOV R20, R13 ;  /* 0x0000000d00147202 */ /* 0x000fe40000000f00 */
[----:B------:R-:W-:-:S02]  /*0f10*/  @!P2 ISETP.GE.U32.AND P3, PT, R6, R17, PT ;  /* 0x000000110600a20c */ /* 0x000fc40003f66070 */
[----:B------:R-:W-:Y:S02]  /*0f20*/  @!P0 LOP3.LUT R20, R3, 0x7ff00000, RZ, 0xc0, !PT ;  /* 0x7ff0000003148812 */ /* 0x000fe400078ec0ff */
[----:B------:R-:W-:-:S03]  /*0f30*/  @!P2 SEL R17, R12, 0x63400000, !P3 ;  /* 0x634000000c11a807 */ /* 0x000fc60005800000 */
[----:B------:R-:W-:Y:S01]  /*0f40*/  VIADD R22, R20, 0xffffffff ;  /* 0xffffffff14167836 */ /* 0x000fe20000000000 */
[----:B------:R-:W-:-:S04]  /*0f50*/  @!P2 LOP3.LUT R17, R17, 0x80000000, R9, 0xf8, !PT ;  /* 0x800000001111a812 */ /* 0x000fc800078ef809 */
[----:B------:R-:W-:Y:S01]  /*0f60*/  @!P2 LOP3.LUT R17, R17, 0x100000, RZ, 0xfc, !PT ;  /* 0x001000001111a812 */ /* 0x000fe200078efcff */
[----:B0-----:R-:W-:-:S08]  /*0f70*/  DFMA R10, R14, -R2, 1 ;  /* 0x3ff000000e0a742b */ /* 0x001fd00000000802 */
[----:B------:R-:W-:-:S08]  /*0f80*/  DFMA R10, R10, R10, R10 ;  /* 0x0000000a0a0a722b */ /* 0x000fd0000000000a */
[----:B------:R-:W-:Y:S01]  /*0f90*/  DFMA R14, R14, R10, R14 ;  /* 0x0000000a0e0e722b */ /* 0x000fe2000000000e */
[----:B------:R-:W-:Y:S02]  /*0fa0*/  SEL R11, R12, 0x63400000, !P1 ;  /* 0x634000000c0b7807 */ /* 0x000fe40004800000 */
[----:B------:R-:W-:Y:S02]  /*0fb0*/  MOV R10, R8 ;  /* 0x00000008000a7202 */ /* 0x000fe40000000f00 */
[----:B------:R-:W-:-:S03]  /*0fc0*/  LOP3.LUT R11, R11, 0x800fffff, R9, 0xf8, !PT ;  /* 0x800fffff0b0b7812 */ /* 0x000fc600078ef809 */
[----:B------:R-:W-:-:S03]  /*0fd0*/  DFMA R18, R14, -R2, 1 ;  /* 0x3ff000000e12742b */ /* 0x000fc60000000802 */
[----:B------:R-:W-:-:S05]  /*0fe0*/  @!P2 DFMA R10, R10, 2, -R16 ;  /* 0x400000000a0aa82b */ /* 0x000fca0000000810 */
[----:B------:R-:W-:-:S05]  /*0ff0*/  DFMA R14, R14, R18, R14 ;  /* 0x000000120e0e722b */ /* 0x000fca000000000e */
[----:B------:R-:W-:-:S03]  /*1000*/  @!P2 LOP3.LUT R21, R11, 0x7ff00000, RZ, 0xc0, !PT ;  /* 0x7ff000000b15a812 */ /* 0x000fc600078ec0ff */
[----:B------:R-:W-:Y:S02]  /*1010*/  DMUL R16, R14, R10 ;  /* 0x0000000a0e107228 */ /* 0x000fe40000000000 */
[----:B------:R-:W-:-:S05]  /*1020*/  VIADD R13, R21, 0xffffffff ;  /* 0xffffffff150d7836 */ /* 0x000fca0000000000 */
[----:B------:R-:W-:Y:S01]  /*1030*/  ISETP.GT.U32.AND P0, PT, R13, 0x7feffffe, PT ;  /* 0x7feffffe0d00780c */ /* 0x000fe20003f04070 */
[----:B------:R-:W-:-:S03]  /*1040*/  DFMA R18, R16, -R2, R10 ;  /* 0x800000021012722b */ /* 0x000fc6000000000a */
[----:B------:R-:W-:-:S05]  /*1050*/  ISETP.GT.U32.OR P0, PT, R22, 0x7feffffe, P0 ;  /* 0x7feffffe1600780c */ /* 0x000fca0000704470 */
[----:B------:R-:W-:-:S08]  /*1060*/  DFMA R14, R14, R18, R16 ;  /* 0x000000120e0e722b */ /* 0x000fd00000000010 */
[----:B------:R-:W-:Y:S05]  /*1070*/  @P0 BRA `(.L_x_43) ;  /* 0x00000000006c0947 */ /* 0x000fea0003800000 */
[----:B------:R-:W-:-:S04]  /*1080*/  LOP3.LUT R9, R5, 0x7ff00000, RZ, 0xc0, !PT ;  /* 0x7ff0000005097812 */ /* 0x000fc800078ec0ff */
[CC--:B------:R-:W-:Y:S02]  /*1090*/  VIADDMNMX R8, R6.reuse, -R9.reuse, 0xb9600000, !PT ;  /* 0xb960000006087446 */ /* 0x0c0fe40007800909 */
[----:B------:R-:W-:Y:S02]  /*10a0*/  ISETP.GE.U32.AND P0, PT, R6, R9, PT ;  /* 0x000000090600720c */ /* 0x000fe40003f06070 */
[----:B------:R-:W-:Y:S02]  /*10b0*/  VIMNMX R8, PT, PT, R8, 0x46a00000, PT ;  /* 0x46a0000008087848 */ /* 0x000fe40003fe0100 */
[----:B------:R-:W-:-:S04]  /*10c0*/  SEL R9, R12, 0x63400000, !P0 ;  /* 0x634000000c097807 */ /* 0x000fc80004000000 */
[----:B------:R-:W-:Y:S01]  /*10d0*/  IADD3 R6, PT, PT, -R9, R8, RZ ;  /* 0x0000000809067210 */ /* 0x000fe20007ffe1ff */
[----:B------:R-:W-:-:S04]  /*10e0*/  IMAD.MOV.U32 R8, RZ, RZ, RZ ;  /* 0x000000ffff087224 */ /* 0x000fc800078e00ff */
[----:B------:R-:W-:-:S06]  /*10f0*/  VIADD R9, R6, 0x7fe00000 ;  /* 0x7fe0000006097836 */ /* 0x000fcc0000000000 */
[----:B------:R-:W-:-:S10]  /*1100*/  DMUL R12, R14, R8 ;  /* 0x000000080e0c7228 */ /* 0x000fd40000000000 */
[----:B------:R-:W-:-:S13]  /*1110*/  FSETP.GTU.AND P0, PT, |R13|, 1.469367938527859385e-39, PT ;  /* 0x001000000d00780b */ /* 0x000fda0003f0c200 */
[----:B------:R-:W-:Y:S05]  /*1120*/  @P0 BRA `(.L_x_44) ;  /* 0x0000000000940947 */ /* 0x000fea0003800000 */
[----:B------:R-:W-:Y:S01]  /*1130*/  DFMA R2, R14, -R2, R10 ;  /* 0x800000020e02722b */ /* 0x000fe2000000000a */
[----:B------:R-:W-:-:S09]  /*1140*/  MOV R8, RZ ;  /* 0x000000ff00087202 */ /* 0x000fd20000000f00 */
[C---:B------:R-:W-:Y:S02]  /*1150*/  FSETP.NEU.AND P0, PT, R3.reuse, RZ, PT ;  /* 0x000000ff0300720b */ /* 0x040fe40003f0d000 */
[----:B------:R-:W-:-:S04]  /*1160*/  LOP3.LUT R5, R3, 0x80000000, R5, 0x48, !PT ;  /* 0x8000000003057812 */ /* 0x000fc800078e4805 */
[----:B------:R-:W-:-:S07]  /*1170*/  LOP3.LUT R9, R5, R9, RZ, 0xfc, !PT ;  /* 0x0000000905097212 */ /* 0x000fce00078efcff */
[----:B------:R-:W-:Y:S05]  /*1180*/  @!P0 BRA `(.L_x_44) ;  /* 0x00000000007c8947 */ /* 0x000fea0003800000 */
[----:B------:R-:W-:Y:S01]  /*1190*/  IMAD.MOV R3, RZ, RZ, -R6 ;  /* 0x000000ffff037224 */ /* 0x000fe200078e0a06 */
[----:B------:R-:W-:Y:S01]  /*11a0*/  DMUL.RP R8, R14, R8 ;  /* 0x000000080e087228 */ /* 0x000fe20000008000 */
[----:B------:R-:W-:-:S06]  /*11b0*/  IMAD.MOV.U32 R2, RZ, RZ, RZ ;  /* 0x000000ffff027224 */ /* 0x000fcc00078e00ff */
[----:B------:R-:W-:-:S03]  /*11c0*/  DFMA R2, R12, -R2, R14 ;  /* 0x800000020c02722b */ /* 0x000fc6000000000e */
[----:B------:R-:W-:-:S03]  /*11d0*/  LOP3.LUT R5, R9, R5, RZ, 0x3c, !PT ;  /* 0x0000000509057212 */ /* 0x000fc600078e3cff */
[----:B------:R-:W-:-:S04]  /*11e0*/  IADD3 R2, PT, PT, -R6, -0x43300000, RZ ;  /* 0xbcd0000006027810 */ /* 0x000fc80007ffe1ff */
[----:B------:R-:W-:-:S04]  /*11f0*/  FSETP.NEU.AND P0, PT, |R3|, R2, PT ;  /* 0x000000020300720b */ /* 0x000fc80003f0d200 */
[----:B------:R-:W-:Y:S02]  /*1200*/  FSEL R12, R8, R12, !P0 ;  /* 0x0000000c080c7208 */ /* 0x000fe40004000000 */
[----:B------:R-:W-:Y:S01]  /*1210*/  FSEL R13, R5, R13, !P0 ;  /* 0x0000000d050d7208 */ /* 0x000fe20004000000 */
[----:B------:R-:W-:Y:S06]  /*1220*/  BRA `(.L_x_44) ;  /* 0x0000000000547947 */ /* 0x000fec0003800000 */
.L_x_43:
[----:B------:R-:W-:-:S14]  /*1230*/  DSETP.NAN.AND P0, PT, R8, R8, PT ;  /* 0x000000080800722a */ /* 0x000fdc0003f08000 */
[----:B------:R-:W-:Y:S05]  /*1240*/  @P0 BRA `(.L_x_45) ;  /* 0x0000000000440947 */ /* 0x000fea0003800000 */
[----:B------:R-:W-:-:S14]  /*1250*/  DSETP.NAN.AND P0, PT, R4, R4, PT ;  /* 0x000000040400722a */ /* 0x000fdc0003f08000 */
[----:B------:R-:W-:Y:S05]  /*1260*/  @P0 BRA `(.L_x_46) ;  /* 0x0000000000300947 */ /* 0x000fea0003800000 */
[----:B------:R-:W-:Y:S01]  /*1270*/  ISETP.NE.AND P0, PT, R21, R20, PT ;  /* 0x000000141500720c */ /* 0x000fe20003f05270 */
[----:B------:R-:W-:Y:S01]  /*1280*/  IMAD.MOV.U32 R13, RZ, RZ, -0x80000 ;  /* 0xfff80000ff0d7424 */ /* 0x000fe200078e00ff */
[----:B------:R-:W-:-:S11]  /*1290*/  MOV R12, 0x0 ;  /* 0x00000000000c7802 */ /* 0x000fd60000000f00 */
[----:B------:R-:W-:Y:S05]  /*12a0*/  @!P0 BRA `(.L_x_44) ;  /* 0x0000000000348947 */ /* 0x000fea0003800000 */
[----:B------:R-:W-:Y:S02]  /*12b0*/  ISETP.NE.AND P0, PT, R21, 0x7ff00000, PT ;  /* 0x7ff000001500780c */ /* 0x000fe40003f05270 */
[----:B------:R-:W-:Y:S02]  /*12c0*/  LOP3.LUT R13, R9, 0x80000000, R5, 0x48, !PT ;  /* 0x80000000090d7812 */ /* 0x000fe400078e4805 */
[----:B------:R-:W-:-:S13]  /*12d0*/  ISETP.EQ.OR P0, PT, R20, RZ, !P0 ;  /* 0x000000ff1400720c */ /* 0x000fda0004702670 */
[----:B------:R-:W-:Y:S01]  /*12e0*/  @P0 LOP3.LUT R2, R13, 0x7ff00000, RZ, 0xfc, !PT ;  /* 0x7ff000000d020812 */ /* 0x000fe200078efcff */
[----:B------:R-:W-:Y:S01]  /*12f0*/  @!P0 IMAD.MOV.U32 R12, RZ, RZ, RZ ;  /* 0x000000ffff0c8224 */ /* 0x000fe200078e00ff */
[----:B------:R-:W-:-:S03]  /*1300*/  @P0 MOV R12, RZ ;  /* 0x000000ff000c0202 */ /* 0x000fc60000000f00 */
[----:B------:R-:W-:Y:S01]  /*1310*/  @P0 IMAD.MOV.U32 R13, RZ, RZ, R2 ;  /* 0x000000ffff0d0224 */ /* 0x000fe200078e0002 */
[----:B------:R-:W-:Y:S06]  /*1320*/  BRA `(.L_x_44) ;  /* 0x0000000000147947 */ /* 0x000fec0003800000 */
.L_x_46:
[----:B------:R-:W-:Y:S01]  /*1330*/  LOP3.LUT R13, R5, 0x80000, RZ, 0xfc, !PT ;  /* 0x00080000050d7812 */ /* 0x000fe200078efcff */
[----:B------:R-:W-:Y:S01]  /*1340*/  IMAD.MOV.U32 R12, RZ, RZ, R4 ;  /* 0x000000ffff0c7224 */ /* 0x000fe200078e0004 */
[----:B------:R-:W-:Y:S06]  /*1350*/  BRA `(.L_x_44) ;  /* 0x0000000000087947 */ /* 0x000fec0003800000 */
.L_x_45:
[----:B------:R-:W-:Y:S02]  /*1360*/  LOP3.LUT R13, R9, 0x80000, RZ, 0xfc, !PT ;  /* 0x00080000090d7812 */ /* 0x000fe400078efcff */
[----:B------:R-:W-:-:S07]  /*1370*/  MOV R12, R8 ;  /* 0x00000008000c7202 */ /* 0x000fce0000000f00 */
.L_x_44:
[----:B------:R-:W-:Y:S05]  /*1380*/  BSYNC.RECONVERGENT B1 ;  /* 0x0000000000017941 */ /* 0x000fea0003800200 */
.L_x_42:
[----:B------:R-:W-:Y:S02]  /*1390*/  HFMA2 R3, -RZ, RZ, 0, 0 ;  /* 0x00000000ff037431 */ /* 0x000fe400000001ff */
[----:B------:R-:W-:-:S04]  /*13a0*/  IMAD.MOV.U32 R2, RZ, RZ, R0 ;  /* 0x000000ffff027224 */ /* 0x000fc800078e0000 */
[----:B------:R-:W-:Y:S05]  /*13b0*/  RET.REL.NODEC R2 `(_Z21backward_substitutionPdS_S_i) ;  /* 0xffffffec02107950 */ /* 0x000fea0003c3ffff */
.L_x_47:
        /* <DEDUP_REMOVED lines=12> */
.L_x_117:


//--------------------- .text._Z20forward_substitutionPdS_S_i --------------------------
	.section	.text._Z20forward_substitutionPdS_S_i,"ax",@progbits
	.align	128
        .global         _Z20forward_substitutionPdS_S_i
        .type           _Z20forward_substitutionPdS_S_i,@function
        .size           _Z20forward_substitutionPdS_S_i,(.L_x_118 - _Z20forward_substitutionPdS_S_i)
        .other          _Z20forward_substitutionPdS_S_i,@"STO_CUDA_ENTRY STV_DEFAULT"
_Z20forward_substitutionPdS_S_i:
.text._Z20forward_substitutionPdS_S_i:
        /* <DEDUP_REMOVED lines=8> */
[----:B------:R-:W-:Y:S01]  /*0080*/  ISETP.GE.AND P0, PT, R0, 0x1, PT ;  /* 0x000000010000780c */ /* 0x000fe20003f06270 */
[----:B------:R-:W0:Y:S01]  /*0090*/  LDCU.64 UR6, c[0x0][0x358] ;  /* 0x00006b00ff0677ac */ /* 0x000e220008000a00 */
[----:B------:R-:W-:Y:S01]  /*00a0*/  BSSY.RECONVERGENT B0, `(.L_x_48) ;  /* 0x00000a2000007945 */ /* 0x000fe20003800200 */
[----:B------:R-:W-:-:S10]  /*00b0*/  CS2R R22, SRZ ;  /* 0x0000000000167805 */ /* 0x000fd4000001ff00 */
[----:B------:R-:W-:Y:S05]  /*00c0*/  @!P0 BRA `(.L_x_49) ;  /* 0x00000008007c8947 */ /* 0x000fea0003800000 */
[C---:B------:R-:W-:Y:S01]  /*00d0*/  ISETP.GE.U32.AND P1, PT, R0.reuse, 0x10, PT ;  /* 0x000000100000780c */ /* 0x040fe20003f26070 */
[----:B------:R-:W-:Y:S01]  /*00e0*/  BSSY.RECONVERGENT B1, `(.L_x_50) ;  /* 0x000004c000017945 */ /* 0x000fe20003800200 */
[C---:B------:R-:W-:Y:S01]  /*00f0*/  LOP3.LUT R2, R0.reuse, 0xf, RZ, 0xc0, !PT ;  /* 0x0000000f00027812 */ /* 0x040fe200078ec0ff */
[----:B------:R-:W-:Y:S01]  /*0100*/  IMAD R3, R0, UR8, RZ ;  /* 0x0000000800037c24 */ /* 0x000fe2000f8e02ff */
[----:B------:R-:W-:Y:S01]  /*0110*/  CS2R R22, SRZ ;  /* 0x0000000000167805 */ /* 0x000fe2000001ff00 */
[----:B------:R-:W-:Y:S01]  /*0120*/  IMAD.MOV.U32 R4, RZ, RZ, RZ ;  /* 0x000000ffff047224 */ /* 0x000fe200078e00ff */
[----:B------:R-:W-:-:S07]  /*0130*/  ISETP.NE.AND P0, PT, R2, RZ, PT ;  /* 0x000000ff0200720c */ /* 0x000fce0003f05270 */
[----:B------:R-:W-:Y:S06]  /*0140*/  @!P1 BRA `(.L_x_51) ;  /* 0x0000000400149947 */ /* 0x000fec0003800000 */
[----:B------:R-:W1:Y:S01]  /*0150*/  LDC.64 R6, c[0x0][0x380] ;  /* 0x0000e000ff067b82 */ /* 0x000e620000000a00 */
[----:B------:R-:W2:Y:S01]  /*0160*/  LDCU.64 UR4, c[0x0][0x390] ;  /* 0x00007200ff0477ac */ /* 0x000ea20008000a00 */
[----:B------:R-:W-:Y:S01]  /*0170*/  LOP3.LUT R4, R0, 0x7ffffff0, RZ, 0xc0, !PT ;  /* 0x7ffffff000047812 */ /* 0x000fe200078ec0ff */
[----:B------:R-:W-:Y:S01]  /*0180*/  IMAD.MOV.U32 R5, RZ, RZ, R3 ;  /* 0x000000ffff057224 */ /* 0x000fe200078e0003 */
[----:B------:R-:W-:-:S03]  /*0190*/  CS2R R22, SRZ ;  /* 0x0000000000167805 */ /* 0x000fc6000001ff00 */
[----:B------:R-:W-:Y:S01]  /*01a0*/  IMAD.MOV R26, RZ, RZ, -R4 ;  /* 0x000000ffff1a7224 */ /* 0x000fe200078e0a04 */
[----:B--2---:R-:W-:-:S04]  /*01b0*/  UIADD3 UR4, UP0, UPT, UR4, 0x40, URZ ;  /* 0x0000004004047890 */ /* 0x004fc8000ff1e0ff */
[----:B------:R-:W-:Y:S01]  /*01c0*/  UIADD3.X UR5, UPT, UPT, URZ, UR5, URZ, UP0, !UPT ;  /* 0x00000005ff057290 */ /* 0x000fe200087fe4ff */
[----:B-1----:R-:W-:Y:S01]  /*01d0*/  IADD3 R6, P1, PT, R6, 0x40, RZ ;  /* 0x0000004006067810 */ /* 0x002fe20007f3e0ff */
[----:B------:R-:W-:-:S04]  /*01e0*/  IMAD.U32 R14, RZ, RZ, UR4 ;  /* 0x00000004ff0e7e24 */ /* 0x000fc8000f8e00ff */
[----:B------:R-:W-:Y:S02]  /*01f0*/  IMAD.X R7, RZ, RZ, R7, P1 ;  /* 0x000000ffff077224 */ /* 0x000fe400008e0607 */
[----:B------:R-:W-:-:S07]  /*0200*/  IMAD.U32 R15, RZ, RZ, UR5 ;  /* 0x00000005ff0f7e24 */ /* 0x000fce000f8e00ff */
.L_x_52:
[----:B------:R-:W-:-:S04]  /*0210*/  IMAD.WIDE R8, R5, 0x8, R6 ;  /* 0x0000000805087825 */ /* 0x000fc800078e0206 */
[----:B------:R-:W-:Y:S01]  /*0220*/  IMAD.MOV.U32 R10, RZ, RZ, R14 ;  /* 0x000000ffff0a7224 */ /* 0x000fe200078e000e */
[----:B0-----:R-:W2:Y:S01]  /*0230*/  LDG.E.64 R12, desc[UR6][R8.64+-0x40] ;  /* 0xffffc006080c7981 */ /* 0x001ea2000c1e1b00 */
[----:B------:R-:W-:-:S03]  /*0240*/  IMAD.MOV.U32 R11, RZ, RZ, R15 ;  /* 0x000000ffff0b7224 */ /* 0x000fc600078e000f */
[----:B------:R-:W3:Y:S04]  /*0250*/  LDG.E.64 R16, desc[UR6][R8.64+-0x38] ;  /* 0xffffc80608107981 */ /* 0x000ee8000c1e1b00 */
[----:B------:R-:W2:Y:S04]  /*0260*/  LDG.E.64 R20, desc[UR6][R10.64+-0x40] ;  /* 0xffffc0060a147981 */ /* 0x000ea8000c1e1b00 */
[----:B------:R-:W3:Y:S04]  /*0270*/  LDG.E.64 R18, desc[UR6][R10.64+-0x38] ;  /* 0xffffc8060a127981 */ /* 0x000ee8000c1e1b00 */
[----:B------:R-:W4:Y:S04]  /*0280*/  LDG.E.64 R24, desc[UR6][R10.64+-0x30] ;  /* 0xffffd0060a187981 */ /* 0x000f28000c1e1b00 */
[----:B------:R-:W4:Y:S01]  /*0290*/  LDG.E.64 R14, desc[UR6][R8.64+-0x30] ;  /* 0xffffd006080e7981 */ /* 0x000f22000c1e1b00 */
        /* <DEDUP_REMOVED lines=36> */
[----:B------:R-:W-:Y:S01]  /*04e0*/  VIADD R26, R26, 0x10 ;  /* 0x000000101a1a7836 */ /* 0x000fe20000000000 */
[----:B--2---:R-:W-:Y:S02]  /*04f0*/  DFMA R14, R14, R12, R20 ;  /* 0x0000000c0e0e722b */ /* 0x004fe40000000014 */
[----:B------:R-:W2:Y:S04]  /*0500*/  LDG.E.64 R12, desc[UR6][R10.64+0x38] ;  /* 0x000038060a0c7981 */ /* 0x000ea8000c1e1b00 */
[----:B------:R-:W2:Y:S02]  /*0510*/  LDG.E.64 R20, desc[UR6][R8.64+0x38] ;  /* 0x0000380608147981 */ /* 0x000ea4000c1e1b00 */
[----:B---3--:R-:W-:Y:S01]  /*0520*/  DFMA R14, R18, R16, R14 ;  /* 0x00000010120e722b */ /* 0x008fe2000000000e */
[----:B------:R-:W-:-:S07]  /*0530*/  ISETP.NE.AND P1, PT, R26, RZ, PT ;  /* 0x000000ff1a00720c */ /* 0x000fce0003f25270 */
[----:B----4-:R-:W-:Y:S01]  /*0540*/  DFMA R22, R24, R22, R14 ;  /* 0x000000161816722b */ /* 0x010fe2000000000e */
[----:B------:R-:W-:Y:S01]  /*0550*/  IADD3 R14, P2, PT, R10, 0x80, RZ ;  /* 0x000000800a0e7810 */ /* 0x000fe20007f5e0ff */
[----:B------:R-:W-:-:S04]  /*0560*/  VIADD R5, R5, 0x10 ;  /* 0x0000001005057836 */ /* 0x000fc80000000000 */
[----:B------:R-:W-:Y:S02]  /*0570*/  IMAD.X R15, RZ, RZ, R11, P2 ;  /* 0x000000ffff0f7224 */ /* 0x000fe400010e060b */
[----:B--2---:R-:W-:Y:S01]  /*0580*/  DFMA R22, R20, R12, R22 ;  /* 0x0000000c1416722b */ /* 0x004fe20000000016 */
[----:B------:R-:W-:Y:S10]  /*0590*/  @P1 BRA `(.L_x_52) ;  /* 0xfffffffc001c1947 */ /* 0x000ff4000383ffff */
.L_x_51:
[----:B0-----:R-:W-:Y:S05]  /*05a0*/  BSYNC.RECONVERGENT B1 ;  /* 0x0000000000017941 */ /* 0x001fea0003800200 */
.L_x_50:
[----:B------:R-:W-:Y:S05]  /*05b0*/  @!P0 BRA `(.L_x_49) ;  /* 0x0000000400408947 */ /* 0x000fea0003800000 */
[----:B------:R-:W-:Y:S01]  /*05c0*/  ISETP.GE.U32.AND P0, PT, R2, 0x8, PT ;  /* 0x000000080200780c */ /* 0x000fe20003f06070 */
[----:B------:R-:W-:Y:S01]  /*05d0*/  BSSY.RECONVERGENT B1, `(.L_x_53) ;  /* 0x0000022000017945 */ /* 0x000fe20003800200 */
[----:B------:R-:W-:-:S04]  /*05e0*/  LOP3.LUT R5, R0, 0x7, RZ, 0xc0, !PT ;  /* 0x0000000700057812 */ /* 0x000fc800078ec0ff */
[----:B------:R-:W-:-:S07]  /*05f0*/  ISETP.NE.AND P1, PT, R5, RZ, PT ;  /* 0x000000ff0500720c */ /* 0x000fce0003f25270 */
[----:B------:R-:W-:Y:S06]  /*0600*/  @!P0 BRA `(.L_x_54) ;  /* 0x0000000000788947 */ /* 0x000fec0003800000 */
        /* <DEDUP_REMOVED lines=22> */
[----:B------:R-:W4:Y:S04]  /*0770*/  LDG.E.64 R26, desc[UR6][R6.64+0x30] ;  /* 0x00003006061a7981 */ /* 0x000f28000c1e1b00 */
[----:B------:R-:W4:Y:S01]  /*0780*/  LDG.E.64 R6, desc[UR6][R6.64+0x38] ;  /* 0x0000380606067981 */ /* 0x000f22000c1e1b00 */
[----:B-----5:R-:W-:Y:S01]  /*0790*/  DFMA R8, R8, R10, R22 ;  /* 0x0000000a0808722b */ /* 0x020fe20000000016 */
[----:B------:R-:W-:-:S07]  /*07a0*/  VIADD R4, R4, 0x8 ;  /* 0x0000000804047836 */ /* 0x000fce0000000000 */
[----:B--2---:R-:W-:-:S08]  /*07b0*/  DFMA R8, R14, R16, R8 ;  /* 0x000000100e08722b */ /* 0x004fd00000000008 */
[----:B---3--:R-:W-:-:S08]  /*07c0*/  DFMA R8, R18, R20, R8 ;  /* 0x000000141208722b */ /* 0x008fd00000000008 */
[----:B----4-:R-:W-:-:S08]  /*07d0*/  DFMA R8, R24, R26, R8 ;  /* 0x0000001a1808722b */ /* 0x010fd00000000008 */
[----:B------:R-:W-:-:S11]  /*07e0*/  DFMA R22, R28, R6, R8 ;  /* 0x000000061c16722b */ /* 0x000fd60000000008 */
.L_x_54:
[----:B------:R-:W-:Y:S05]  /*07f0*/  BSYNC.RECONVERGENT B1 ;  /* 0x0000000000017941 */ /* 0x000fea0003800200 */
.L_x_53:
        /* <DEDUP_REMOVED lines=19> */
[----:B------:R-:W-:Y:S01]  /*0930*/  VIADD R4, R4, 0x4 ;  /* 0x0000000404047836 */ /* 0x000fe20000000000 */
[----:B--2---:R-:W-:-:S08]  /*0940*/  DFMA R6, R6, R8, R22 ;  /* 0x000000080606722b */ /* 0x004fd00000000016 */
[----:B---3--:R-:W-:-:S08]  /*0950*/  DFMA R6, R10, R12, R6 ;  /* 0x0000000c0a06722b */ /* 0x008fd00000000006 */
[----:B----4-:R-:W-:-:S08]  /*0960*/  DFMA R6, R14, R16, R6 ;  /* 0x000000100e06722b */ /* 0x010fd00000000006 */
[----:B-----5:R-:W-:-:S11]  /*0970*/  DFMA R22, R18, R20, R6 ;  /* 0x000000141216722b */ /* 0x020fd60000000006 */
.L_x_56:
[----:B------:R-:W-:Y:S05]  /*0980*/  BSYNC.RECONVERGENT B1 ;  /* 0x0000000000017941 */ /* 0x000fea0003800200 */
.L_x_55:
[----:B------:R-:W-:Y:S05]  /*0990*/  @!P1 BRA `(.L_x_49) ;  /* 0x0000000000489947 */ /* 0x000fea0003800000 */
[----:B------:R-:W0:Y:S01]  /*09a0*/  LDC.64 R8, c[0x0][0x390] ;  /* 0x0000e400ff087b82 */ /* 0x000e220000000a00 */
[----:B------:R-:W-:-:S07]  /*09b0*/  IMAD.IADD R11, R3, 0x1, R4 ;  /* 0x00000001030b7824 */ /* 0x000fce00078e0204 */
[----:B------:R-:W1:Y:S01]  /*09c0*/  LDC.64 R6, c[0x0][0x380] ;  /* 0x0000e000ff067b82 */ /* 0x000e620000000a00 */
[----:B0-----:R-:W-:-:S04]  /*09d0*/  IMAD.WIDE.U32 R8, R4, 0x8, R8 ;  /* 0x0000000804087825 */ /* 0x001fc800078e0008 */
[----:B------:R-:W-:Y:S02]  /*09e0*/  IMAD.MOV.U32 R10, RZ, RZ, R8 ;  /* 0x000000ffff0a7224 */ /* 0x000fe400078e0008 */
[----:B------:R-:W-:-:S07]  /*09f0*/  IMAD.MOV R8, RZ, RZ, -R2 ;  /* 0x000000ffff087224 */ /* 0x000fce00078e0a02 */
.L_x_57:
[----:B-1----:R-:W-:-:S04]  /*0a00*/  IMAD.WIDE R2, R11, 0x8, R6 ;  /* 0x000000080b027825 */ /* 0x002fc800078e0206 */
[----:B------:R-:W-:Y:S02]  /*0a10*/  IMAD.MOV.U32 R4, RZ, RZ, R10 ;  /* 0x000000ffff047224 */ /* 0x000fe400078e000a */
[----:B------:R-:W-:Y:S01]  /*0a20*/  IMAD.MOV.U32 R5, RZ, RZ, R9 ;  /* 0x000000ffff057224 */ /* 0x000fe200078e0009 */
[----:B------:R-:W2:Y:S05]  /*0a30*/  LDG.E.64 R2, desc[UR6][R2.64] ;  /* 0x0000000602027981 */ /* 0x000eaa000c1e1b00 */
[----:B------:R-:W2:Y:S01]  /*0a40*/  LDG.E.64 R4, desc[UR6][R4.64] ;  /* 0x0000000604047981 */ /* 0x000ea2000c1e1b00 */
[----:B------:R-:W-:Y:S01]  /*0a50*/  VIADD R8, R8, 0x1 ;  /* 0x0000000108087836 */ /* 0x000fe20000000000 */
[----:B------:R-:W-:Y:S01]  /*0a60*/  IADD3 R10, P1, PT, R10, 0x8, RZ ;  /* 0x000000080a0a7810 */ /* 0x000fe20007f3e0ff */
[----:B------:R-:W-:-:S03]  /*0a70*/  VIADD R11, R11, 0x1 ;  /* 0x000000010b0b7836 */ /* 0x000fc60000000000 */
[----:B------:R-:W-:Y:S01]  /*0a80*/  ISETP.NE.AND P0, PT, R8, RZ, PT ;  /* 0x000000ff0800720c */ /* 0x000fe20003f05270 */
[----:B------:R-:W-:Y:S01]  /*0a90*/  IMAD.X R9, RZ, RZ, R9, P1 ;  /* 0x000000ffff097224 */ /* 0x000fe200008e0609 */
[----:B--2---:R-:W-:-:S11]  /*0aa0*/  DFMA R22, R2, R4, R22 ;  /* 0x000000040216722b */ /* 0x004fd60000000016 */
[----:B------:R-:W-:Y:S05]  /*0ab0*/  @P0 BRA `(.L_x_57) ;  /* 0xfffffffc00d00947 */ /* 0x000fea000383ffff */
.L_x_49:
[----:B0-----:R-:W-:Y:S05]  /*0ac0*/  BSYNC.RECONVERGENT B0 ;  /* 0x0000000000007941 */ /* 0x001fea0003800200 */
.L_x_48:
[----:B------:R-:W0:Y:S01]  /*0ad0*/  LDC.64 R4, c[0x0][0x380] ;  /* 0x0000e000ff047b82 */ /* 0x000e220000000a00 */
[----:B------:R-:W-:-:S04]  /*0ae0*/  IMAD R3, R0, UR8, R0 ;  /* 0x0000000800037c24 */ /* 0x000fc8000f8e0200 */
[----:B0-----:R-:W-:-:S03]  /*0af0*/  IMAD.WIDE R4, R3, 0x8, R4 ;  /* 0x0000000803047825 */ /* 0x001fc600078e0204 */
[----:B------:R-:W0:Y:S03]  /*0b00*/  LDC.64 R2, c[0x0][0x388] ;  /* 0x0000e200ff027b82 */ /* 0x000e260000000a00 */
[----:B------:R-:W2:Y:S01]  /*0b10*/  LDG.E.64 R4, desc[UR6][R4.64] ;  /* 0x0000000604047981 */ /* 0x000ea2000c1e1b00 */
[----:B0-----:R-:W-:-:S06]  /*0b20*/  IMAD.WIDE R2, R0, 0x8, R2 ;  /* 0x0000000800027825 */ /* 0x001fcc00078e0202 */
[----:B------:R-:W3:Y:S01]  /*0b30*/  LDG.E.64 R2, desc[UR6][R2.64] ;  /* 0x0000000602027981 */ /* 0x000ee2000c1e1b00 */
[----:B------:R-:W-:Y:S01]  /*0b40*/  IMAD.MOV.U32 R6, RZ, RZ, 0x1 ;  /* 0x00000001ff067424 */ /* 0x000fe200078e00ff */
        /* <DEDUP_REMOVED lines=16> */
[----:B------:R-:W-:Y:S05]  /*0c50*/  CALL.REL.NOINC `($__internal_1_$__cuda_sm20_div_rn_f64_full) ;  /* 0x0000000000147944 */ /* 0x000fea0003c00000 */
.L_x_59:
[----:B------:R-:W-:Y:S05]  /*0c60*/  BSYNC.RECONVERGENT B0 ;  /* 0x0000000000007941 */ /* 0x000fea0003800200 */
.L_x_58:
[----:B------:R-:W0:Y:S02]  /*0c70*/  LDC.64 R4, c[0x0][0x390] ;  /* 0x0000e400ff047b82 */ /* 0x000e240000000a00 */
[----:B0-----:R-:W-:-:S05]  /*0c80*/  IMAD.WIDE R4, R0, 0x8, R4 ;  /* 0x0000000800047825 */ /* 0x001fca00078e0204 */
[----:B------:R-:W-:Y:S01]  /*0c90*/  STG.E.64 desc[UR6][R4.64], R2 ;  /* 0x0000000204007986 */ /* 0x000fe2000c101b06 */
[----:B------:R-:W-:Y:S05]  /*0ca0*/  EXIT ;  /* 0x000000000000794d */ /* 0x000fea0003800000 */
        .weak           $__internal_1_$__cuda_sm20_div_rn_f64_full
        .type           $__internal_1_$__cuda_sm20_div_rn_f64_full,@function
        .size           $__internal_1_$__cuda_sm20_div_rn_f64_full,(.L_x_118 - $__internal_1_$__cuda_sm20_div_rn_f64_full)
$__internal_1_$__cuda_sm20_div_rn_f64_full:
[C---:B------:R-:W-:Y:S01]  /*0cb0*/  FSETP.GEU.AND P0, PT, |R5|.reuse, 1.469367938527859385e-39, PT ;  /* 0x001000000500780b */ /* 0x040fe20003f0e200 */
[----:B------:R-:W-:Y:S01]  /*0cc0*/  IMAD.MOV.U32 R16, RZ, RZ, 0x1 ;  /* 0x00000001ff107424 */ /* 0x000fe200078e00ff */
[----:B------:R-:W-:Y:S01]  /*0cd0*/  LOP3.LUT R2, R5, 0x800fffff, RZ, 0xc0, !PT ;  /* 0x800fffff05027812 */ /* 0x000fe200078ec0ff */
[----:B------:R-:W-:Y:S01]  /*0ce0*/  BSSY.RECONVERGENT B1, `(.L_x_60) ;  /* 0x0000055000017945 */ /* 0x000fe20003800200 */
[C---:B------:R-:W-:Y:S02]  /*0cf0*/  FSETP.GEU.AND P2, PT, |R7|.reuse, 1.469367938527859385e-39, PT ;  /* 0x001000000700780b */ /* 0x040fe40003f4e200 */
[----:B------:R-:W-:Y:S02]  /*0d00*/  LOP3.LUT R3, R2, 0x3ff00000, RZ, 0xfc, !PT ;  /* 0x3ff0000002037812 */ /* 0x000fe400078efcff */
[----:B------:R-:W-:Y:S02]  /*0d10*/  MOV R2, R4 ;  /* 0x0000000400027202 */ /* 0x000fe40000000f00 */
[----:B------:R-:W-:-:S02]  /*0d20*/  LOP3.LUT R11, R7, 0x7ff00000, RZ, 0xc0, !PT ;  /* 0x7ff00000070b7812 */ /* 0x000fc400078ec0ff */
[----:B------:R-:W-:Y:S01]  /*0d30*/  LOP3.LUT R14, R5, 0x7ff00000, RZ, 0xc0, !PT ;  /* 0x7ff00000050e7812 */ /* 0x000fe200078ec0ff */
[----:B------:R-:W-:-:S03]  /*0d40*/  @!P0 DMUL R2, R4, 8.98846567431157953865e+307 ;  /* 0x7fe0000004028828 */ /* 0x000fc60000000000 */
[----:B------:R-:W-:Y:S01]  /*0d50*/  ISETP.GE.U32.AND P1, PT, R11, R14, PT ;  /* 0x0000000e0b00720c */ /* 0x000fe20003f26070 */
[----:B------:R-:W-:Y:S01]  /*0d60*/  @!P2 IMAD.MOV.U32 R18, RZ, RZ, RZ ;  /* 0x000000ffff12a224 */ /* 0x000fe200078e00ff */
[----:B------:R-:W-:Y:S01]  /*0d70*/  @!P2 LOP3.LUT R12, R5, 0x7ff00000, RZ, 0xc0, !PT ;  /* 0x7ff00000050ca812 */ /* 0x000fe200078ec0ff */
[----:B------:R-:W0:Y:S03]  /*0d80*/  MUFU.RCP64H R17, R3 ;  /* 0x0000000300117308 */ /* 0x000e260000001800 */
[----:B------:R-:W-:Y:S01]  /*0d90*/  @!P2 ISETP.GE.U32.AND P3, PT, R11, R12, PT ;  /* 0x0000000c0b00a20c */ /* 0x000fe20003f66070 */
[----:B------:R-:W-:-:S05]  /*0da0*/  IMAD.MOV.U32 R12, RZ, RZ, 0x1ca00000 ;  /* 0x1ca00000ff0c7424 */ /* 0x000fca00078e00ff */
[----:B------:R-:W-:-:S04]  /*0db0*/  @!P2 SEL R13, R12, 0x63400000, !P3 ;  /* 0x634000000c0da807 */ /* 0x000fc80005800000 */
[----:B------:R-:W-:Y:S01]  /*0dc0*/  @!P2 LOP3.LUT R13, R13, 0x80000000, R7, 0xf8, !PT ;  /* 0x800000000d0da812 */ /* 0x000fe200078ef807 */
[----:B0-----:R-:W-:-:S03]  /*0dd0*/  DFMA R8, R16, -R2, 1 ;  /* 0x3ff000001008742b */ /* 0x001fc60000000802 */
[----:B------:R-:W-:-:S05]  /*0de0*/  @!P2 LOP3.LUT R19, R13, 0x100000, RZ, 0xfc, !PT ;  /* 0x001000000d13a812 */ /* 0x000fca00078efcff */
[----:B------:R-:W-:-:S08]  /*0df0*/  DFMA R8, R8, R8, R8 ;  /* 0x000000080808722b */ /* 0x000fd00000000008 */
[----:B------:R-:W-:Y:S01]  /*0e00*/  DFMA R16, R16, R8, R16 ;  /* 0x000000081010722b */ /* 0x000fe20000000010 */
[----:B------:R-:W-:Y:S01]  /*0e10*/  SEL R9, R12, 0x63400000, !P1 ;  /* 0x634000000c097807 */ /* 0x000fe20004800000 */
[----:B------:R-:W-:-:S03]  /*0e20*/  IMAD.MOV.U32 R8, RZ, RZ, R6 ;  /* 0x000000ffff087224 */ /* 0x000fc600078e0006 */
[----:B------:R-:W-:-:S03]  /*0e30*/  LOP3.LUT R9, R9, 0x800fffff, R7, 0xf8, !PT ;  /* 0x800fffff09097812 */ /* 0x000fc600078ef807 */
[----:B------:R-:W-:-:S03]  /*0e40*/  DFMA R20, R16, -R2, 1 ;  /* 0x3ff000001014742b */ /* 0x000fc60000000802 */
[----:B------:R-:W-:-:S05]  /*0e50*/  @!P2 DFMA R8, R8, 2, -R18 ;  /* 0x400000000808a82b */ /* 0x000fca0000000812 */
[----:B------:R-:W-:Y:S01]  /*0e60*/  DFMA R16, R16, R20, R16 ;  /* 0x000000141010722b */ /* 0x000fe20000000010 */
[----:B------:R-:W-:Y:S02]  /*0e70*/  IMAD.MOV.U32 R21, RZ, RZ, R11 ;  /* 0x000000ffff157224 */ /* 0x000fe400078e000b */
[----:B------:R-:W-:Y:S01]  /*0e80*/  IMAD.MOV.U32 R20, RZ, RZ, R14 ;  /* 0x000000ffff147224 */ /* 0x000fe200078e000e */
[----:B------:R-:W-:Y:S02]  /*0e90*/  @!P0 LOP3.LUT R20, R3, 0x7ff00000, RZ, 0xc0, !PT ;  /* 0x7ff0000003148812 */ /* 0x000fe400078ec0ff */
[----:B------:R-:W-:Y:S02]  /*0ea0*/  @!P2 LOP3.LUT R21, R9, 0x7ff00000, RZ, 0xc0, !PT ;  /* 0x7ff000000915a812 */ /* 0x000fe400078ec0ff */
[----:B------:R-:W-:Y:S01]  /*0eb0*/  DMUL R18, R16, R8 ;  /* 0x0000000810127228 */ /* 0x000fe20000000000 */
[----:B------:R-:W-:Y:S02]  /*0ec0*/  VIADD R22, R20, 0xffffffff ;  /* 0xffffffff14167836 */ /* 0x000fe40000000000 */
[----:B------:R-:W-:-:S05]  /*0ed0*/  VIADD R13, R21, 0xffffffff ;  /* 0xffffffff150d7836 */ /* 0x000fca0000000000 */
[----:B------:R-:W-:Y:S01]  /*0ee0*/  DFMA R14, R18, -R2, R8 ;  /* 0x80000002120e722b */ /* 0x000fe20000000008 */
[----:B------:R-:W-:-:S04]  /*0ef0*/  ISETP.GT.U32.AND P0, PT, R13, 0x7feffffe, PT ;  /* 0x7feffffe0d00780c */ /* 0x000fc80003f04070 */
[----:B------:R-:W-:-:S03]  /*0f00*/  ISETP.GT.U32.OR P0, PT, R22, 0x7feffffe, P0 ;  /* 0x7feffffe1600780c */ /* 0x000fc60000704470 */
[----:B------:R-:W-:-:S10]  /*0f10*/  DFMA R14, R16, R14, R18 ;  /* 0x0000000e100e722b */ /* 0x000fd40000000012 */
[----:B------:R-:W-:Y:S05]  /*0f20*/  @P0 BRA `(.L_x_61) ;  /* 0x00000000006c0947 */ /* 0x000fea0003800000 */
[----:B------:R-:W-:-:S04]  /*0f30*/  LOP3.LUT R16, R5, 0x7ff00000, RZ, 0xc0, !PT ;  /* 0x7ff0000005107812 */ /* 0x000fc800078ec0ff */
[CC--:B------:R-:W-:Y:S02]  /*0f40*/  VIADDMNMX R6, R11.reuse, -R16.reuse, 0xb9600000, !PT ;  /* 0xb96000000b067446 */ /* 0x0c0fe40007800910 */
[----:B------:R-:W-:Y:S02]  /*0f50*/  ISETP.GE.U32.AND P0, PT, R11, R16, PT ;  /* 0x000000100b00720c */ /* 0x000fe40003f06070 */
[----:B------:R-:W-:Y:S02]  /*0f60*/  VIMNMX R6, PT, PT, R6, 0x46a00000, PT ;  /* 0x46a0000006067848 */ /* 0x000fe40003fe0100 */
[----:B------:R-:W-:-:S05]  /*0f70*/  SEL R11, R12, 0x63400000, !P0 ;  /* 0x634000000c0b7807 */ /* 0x000fca0004000000 */
[----:B------:R-:W-:Y:S02]  /*0f80*/  IMAD.IADD R11, R6, 0x1, -R11 ;  /* 0x00000001060b7824 */ /* 0x000fe400078e0a0b */
[----:B------:R-:W-:Y:S02]  /*0f90*/  IMAD.MOV.U32 R6, RZ, RZ, RZ ;  /* 0x000000ffff067224 */ /* 0x000fe400078e00ff */
[----:B------:R-:W-:-:S06]  /*0fa0*/  VIADD R7, R11, 0x7fe00000 ;  /* 0x7fe000000b077836 */ /* 0x000fcc0000000000 */
[----:B------:R-:W-:-:S10]  /*0fb0*/  DMUL R12, R14, R6 ;  /* 0x000000060e0c7228 */ /* 0x000fd40000000000 */
[----:B------:R-:W-:-:S13]  /*0fc0*/  FSETP.GTU.AND P0, PT, |R13|, 1.469367938527859385e-39, PT ;  /* 0x001000000d00780b */ /* 0x000fda0003f0c200 */
[----:B------:R-:W-:Y:S05]  /*0fd0*/  @P0 BRA `(.L_x_62) ;  /* 0x0000000000940947 */ /* 0x000fea0003800000 */
[----:B------:R-:W-:Y:S01]  /*0fe0*/  DFMA R2, R14, -R2, R8 ;  /* 0x800000020e02722b */ /* 0x000fe20000000008 */
[----:B------:R-:W-:-:S09]  /*0ff0*/  IMAD.MOV.U32 R6, RZ, RZ, RZ ;  /* 0x000000ffff067224 */ /* 0x000fd200078e00ff */
[C---:B------:R-:W-:Y:S02]  /*1000*/  FSETP.NEU.AND P0, PT, R3.reuse, RZ, PT ;  /* 0x000000ff0300720b */ /* 0x040fe40003f0d000 */
[----:B------:R-:W-:-:S04]  /*1010*/  LOP3.LUT R5, R3, 0x80000000, R5, 0x48, !PT ;  /* 0x8000000003057812 */ /* 0x000fc800078e4805 */
[----:B------:R-:W-:-:S07]  /*1020*/  LOP3.LUT R7, R5, R7, RZ, 0xfc, !PT ;  /* 0x0000000705077212 */ /* 0x000fce00078efcff */
[----:B------:R-:W-:Y:S05]  /*1030*/  @!P0 BRA `(.L_x_62) ;  /* 0x00000000007c8947 */ /* 0x000fea0003800000 */
[----:B------:R-:W-:Y:S01]  /*1040*/  IADD3 R3, PT, PT, -R11, RZ, RZ ;  /* 0x000000ff0b037210 */ /* 0x000fe20007ffe1ff */
[----:B------:R-:W-:Y:S01]  /*1050*/  IMAD.MOV.U32 R2, RZ, RZ, RZ ;  /* 0x000000ffff027224 */ /* 0x000fe200078e00ff */
[----:B------:R-:W-:-:S05]  /*1060*/  DMUL.RP R6, R14, R6 ;  /* 0x000000060e067228 */ /* 0x000fca0000008000 */
[----:B------:R-:W-:-:S05]  /*1070*/  DFMA R2, R12, -R2, R14 ;  /* 0x800000020c02722b */ /* 0x000fca000000000e */
[----:B------:R-:W-:Y:S02]  /*1080*/  LOP3.LUT R5, R7, R5, RZ, 0x3c, !PT ;  /* 0x0000000507057212 */ /* 0x000fe400078e3cff */
[----:B------:R-:W-:-:S04]  /*1090*/  IADD3 R2, PT, PT, -R11, -0x43300000, RZ ;  /* 0xbcd000000b027810 */ /* 0x000fc80007ffe1ff */
[----:B------:R-:W-:-:S04]  /*10a0*/  FSETP.NEU.AND P0, PT, |R3|, R2, PT ;  /* 0x000000020300720b */ /* 0x000fc80003f0d200 */
[----:B------:R-:W-:Y:S02]  /*10b0*/  FSEL R12, R6, R12, !P0 ;  /* 0x0000000c060c7208 */ /* 0x000fe40004000000 */
[----:B------:R-:W-:Y:S01]  /*10c0*/  FSEL R13, R5, R13, !P0 ;  /* 0x0000000d050d7208 */ /* 0x000fe20004000000 */
[----:B------:R-:W-:Y:S06]  /*10d0*/  BRA `(.L_x_62) ;  /* 0x0000000000547947 */ /* 0x000fec0003800000 */
.L_x_61:
[----:B------:R-:W-:-:S14]  /*10e0*/  DSETP.NAN.AND P0, PT, R6, R6, PT ;  /* 0x000000060600722a */ /* 0x000fdc0003f08000 */
[----:B------:R-:W-:Y:S05]  /*10f0*/  @P0 BRA `(.L_x_63) ;  /* 0x0000000000440947 */ /* 0x000fea0003800000 */
[----:B------:R-:W-:-:S14]  /*1100*/  DSETP.NAN.AND P0, PT, R4, R4, PT ;  /* 0x000000040400722a */ /* 0x000fdc0003f08000 */
[----:B------:R-:W-:Y:S05]  /*1110*/  @P0 BRA `(.L_x_64) ;  /* 0x0000000000300947 */ /* 0x000fea0003800000 */
[----:B------:R-:W-:Y:S01]  /*1120*/  ISETP.NE.AND P0, PT, R21, R20, PT ;  /* 0x000000141500720c */ /* 0x000fe20003f05270 */
[----:B------:R-:W-:Y:S02]  /*1130*/  IMAD.MOV.U32 R12, RZ, RZ, 0x0 ;  /* 0x00000000ff0c7424 */ /* 0x000fe400078e00ff */
[----:B------:R-:W-:-:S10]  /*1140*/  IMAD.MOV.U32 R13, RZ, RZ, -0x80000 ;  /* 0xfff80000ff0d7424 */ /* 0x000fd400078e00ff */
[----:B------:R-:W-:Y:S05]  /*1150*/  @!P0 BRA `(.L_x_62) ;  /* 0x0000000000348947 */ /* 0x000fea0003800000 */
[----:B------:R-:W-:Y:S02]  /*1160*/  ISETP.NE.AND P0, PT, R21, 0x7ff00000, PT ;  /* 0x7ff000001500780c */ /* 0x000fe40003f05270 */
[----:B------:R-:W-:Y:S02]  /*1170*/  LOP3.LUT R13, R7, 0x80000000, R5, 0x48, !PT ;  /* 0x80000000070d7812 */ /* 0x000fe400078e4805 */
[----:B------:R-:W-:-:S13]  /*1180*/  ISETP.EQ.OR P0, PT, R20, RZ, !P0 ;  /* 0x000000ff1400720c */ /* 0x000fda0004702670 */
[----:B------:R-:W-:Y:S01]  /*1190*/  @P0 LOP3.LUT R2, R13, 0x7ff00000, RZ, 0xfc, !PT ;  /* 0x7ff000000d020812 */ /* 0x000fe200078efcff */
[----:B------:R-:W-:Y:S02]  /*11a0*/  @!P0 IMAD.MOV.U32 R12, RZ, RZ, RZ ;  /* 0x000000ffff0c8224 */ /* 0x000fe400078e00ff */
[----:B------:R-:W-:Y:S02]  /*11b0*/  @P0 IMAD.MOV.U32 R12, RZ, RZ, RZ ;  /* 0x000000ffff0c0224 */ /* 0x000fe400078e00ff */
[----:B------:R-:W-:Y:S01]  /*11c0*/  @P0 IMAD.MOV.U32 R13, RZ, RZ, R2 ;  /* 0x000000ffff0d0224 */ /* 0x000fe200078e0002 */
[----:B------:R-:W-:Y:S06]  /*11d0*/  BRA `(.L_x_62) ;  /* 0x0000000000147947 */ /* 0x000fec0003800000 */
.L_x_64:
[----:B------:R-:W-:Y:S01]  /*11e0*/  LOP3.LUT R13, R5, 0x80000, RZ, 0xfc, !PT ;  /* 0x00080000050d7812 */ /* 0x000fe200078efcff */
[----:B------:R-:W-:Y:S01]  /*11f0*/  IMAD.MOV.U32 R12, RZ, RZ, R4 ;  /* 0x000000ffff0c7224 */ /* 0x000fe200078e0004 */
[----:B------:R-:W-:Y:S06]  /*1200*/  BRA `(.L_x_62) ;  /* 0x0000000000087947 */ /* 0x000fec0003800000 */
.L_x_63:
[----:B------:R-:W-:Y:S01]  /*1210*/  LOP3.LUT R13, R7, 0x80000, RZ, 0xfc, !PT ;  /* 0x00080000070d7812 */ /* 0x000fe200078efcff */
[----:B------:R-:W-:-:S07]  /*1220*/  IMAD.MOV.U32 R12, RZ, RZ, R6 ;  /* 0x000000ffff0c7224 */ /* 0x000fce00078e0006 */
.L_x_62:
[----:B------:R-:W-:Y:S05]  /*1230*/  BSYNC.RECONVERGENT B1 ;  /* 0x0000000000017941 */ /* 0x000fea0003800200 */
.L_x_60:
[----:B------:R-:W-:Y:S02]  /*1240*/  IMAD.MOV.U32 R11, RZ, RZ, 0x0 ;  /* 0x00000000ff0b7424 */ /* 0x000fe400078e00ff */
[----:B------:R-:W-:Y:S02]  /*1250*/  IMAD.MOV.U32 R2, RZ, RZ, R12 ;  /* 0x000000ffff027224 */ /* 0x000fe400078e000c */
[----:B------:R-:W-:Y:S01]  /*1260*/  IMAD.MOV.U32 R3, RZ, RZ, R13 ;  /* 0x000000ffff037224 */ /* 0x000fe200078e000d */
[----:B------:R-:W-:Y:S06]  /*1270*/  RET.REL.NODEC R10 `(_Z20forward_substitutionPdS_S_i) ;  /* 0xffffffec0a607950 */ /* 0x000fec0003c3ffff */
.L_x_65:
        /* <DEDUP_REMOVED lines=16> */
.L_x_118:


//--------------------- .text._Z28cholesky_decomposition_chunkPdiii --------------------------
	.section	.text._Z28cholesky_decomposition_chunkPdiii,"ax",@progbits
	.align	128
        .global         _Z28cholesky_decomposition_chunkPdiii
        .type           _Z28cholesky_decomposition_chunkPdiii,@function
        .size           _Z28cholesky_decomposition_chunkPdiii,(.L_x_120 - _Z28cholesky_decomposition_chunkPdiii)
        .other          _Z28cholesky_decomposition_chunkPdiii,@"STO_CUDA_ENTRY STV_DEFAULT"
_Z28cholesky_decomposition_chunkPdiii:
.text._Z28cholesky_decomposition_chunkPdiii:
[----:B------:R-:W-:Y:S01]  /*0000*/  LDC R1, c[0x0][0x37c] ;  /* 0x0000df00ff017b82 */ /* 0x000fe20000000800 */
[----:B------:R-:W0:Y:S01]  /*0010*/  LDCU UR5, c[0x0][0x390] ;  /* 0x00007200ff0577ac */ /* 0x000e220008000800 */
[----:B------:R-:W0:Y:S02]  /*0020*/  LDCU.64 UR6, c[0x0][0x388] ;  /* 0x00007100ff0677ac */ /* 0x000e240008000a00 */
[----:B0-----:R-:W-:-:S04]  /*0030*/  UISETP.LT.AND UP0, UPT, UR5, UR6, UPT ;  /* 0x000000060500728c */ /* 0x001fc8000bf01270 */
[----:B------:R-:W-:-:S04]  /*0040*/  USEL UR5, UR5, UR6, UP0 ;  /* 0x0000000605057287 */ /* 0x000fc80008000000 */
[----:B------:R-:W-:-:S06]  /*0050*/  UISETP.GT.AND UP0, UPT, UR5, UR7, UPT ;  /* 0x000000070500728c */ /* 0x000fcc000bf04270 */
[----:B------:R-:W-:-:S13]  /*0060*/  PLOP3.LUT P0, PT, PT, PT, UP0, 0x80, 0x8 ;  /* 0x000000000008781c */ /* 0x000fda0003f0f008 */
[----:B------:R-:W-:Y:S05]  /*0070*/  @!P0 EXIT ;  /* 0x000000000000894d */ /* 0x000fea0003800000 */
[----:B------:R-:W0:Y:S01]  /*0080*/  S2R R3, SR_TID.X ;  /* 0x0000000000037919 */ /* 0x000e220000002100 */
[----:B------:R-:W-:Y:S01]  /*0090*/  PRMT R2, RZ, 0x7610, R2 ;  /* 0x00007610ff027816 */ /* 0x000fe20000000002 */
[----:B------:R-:W1:Y:S01]  /*00a0*/  LDCU UR14, c[0x0][0x360] ;  /* 0x00006c00ff0e77ac */ /* 0x000e620008000800 */
[----:B------:R-:W-:Y:S01]  /*00b0*/  PRMT R0, RZ, 0x7610, R0 ;  /* 0x00007610ff007816 */ /* 0x000fe20000000000 */
[----:B------:R-:W2:Y:S01]  /*00c0*/  LDCU UR8, c[0x0][0x38c] ;  /* 0x00007180ff0877ac */ /* 0x000ea20008000800 */
[----:B------:R-:W3:Y:S01]  /*00d0*/  LDCU.64 UR16, c[0x0][0x358] ;  /* 0x00006b00ff1077ac */ /* 0x000ee20008000a00 */
[----:B------:R-:W-:-:S05]  /*00e0*/  UMOV UR4, URZ ;  /* 0x000000ff00047c82 */ /* 0x000fca0008000000 */
.L_x_89:
[----:B------:R-:W4:Y:S01]  /*00f0*/  LDCU.U16 UR7, c[0x0][0x38c] ;  /* 0x00007180ff0777ac */ /* 0x000f220008000400 */
[----:B-12---:R-:W5:Y:S01]  /*0100*/  LDC.64 R6, c[0x0][0x380] ;  /* 0x0000e000ff067b82 */ /* 0x006f620000000a00 */
[----:B0-----:R-:W-:Y:S01]  /*0110*/  ISETP.NE.AND P0, PT, R3, RZ, PT ;  /* 0x000000ff0300720c */ /* 0x001fe20003f05270 */
[----:B------:R-:W-:Y:S01]  /*0120*/  BSSY.RECONVERGENT B0, `(.L_x_66) ;  /* 0x000008f000007945 */ /* 0x000fe20003800200 */
[----:B------:R-:W2:Y:S01]  /*0130*/  LDCU.64 UR12, c[0x0][0x388] ;  /* 0x00007100ff0c77ac */ /* 0x000ea20008000a00 */
[----:B----4-:R-:W-:Y:S01]  /*0140*/  VIADD R4, R0, UR7 ;  /* 0x0000000700047c36 */ /* 0x010fe20008000000 */
[----:B--2---:R-:W-:-:S04]  /*0150*/  UIMAD UR11, UR8, UR12, URZ ;  /* 0x0000000c080b72a4 */ /* 0x004fc8000f8e02ff */
[----:B------:R-:W-:Y:S01]  /*0160*/  R2UR UR6, R4 ;  /* 0x00000000040672ca */ /* 0x000fe200000e0000 */
[----:B------:R-:W-:Y:S01]  /*0170*/  IMAD.U32 R27, RZ, RZ, UR13 ;  /* 0x0000000dff1b7e24 */ /* 0x000fe2000f8e00ff */
[----:B------:R-:W-:Y:S01]  /*0180*/  UIADD3 UR9, UPT, UPT, UR11, UR8, URZ ;  /* 0x000000080b097290 */ /* 0x000fe2000fffe0ff */
[----:B------:R-:W-:-:S03]  /*0190*/  VIADD R4, R2, UR7 ;  /* 0x0000000702047c36 */ /* 0x000fc60008000000 */
[----:B------:R-:W-:Y:S02]  /*01a0*/  IADD3 R27, PT, PT, R27, UR4, RZ ;  /* 0x000000041b1b7c10 */ /* 0x000fe4000fffe0ff */
[----:B------:R-:W-:Y:S01]  /*01b0*/  IMAD.U32 R19, RZ, RZ, UR9 ;  /* 0x00000009ff137e24 */ /* 0x000fe2000f8e00ff */
[----:B------:R-:W-:Y:S01]  /*01c0*/  UMOV UR9, UR8 ;  /* 0x0000000800097c82 */ /* 0x000fe20008000000 */
[----:B------:R-:W-:-:S03]  /*01d0*/  LOP3.LUT R4, R4, 0x7, RZ, 0xc0, !PT ;  /* 0x0000000704047812 */ /* 0x000fc600078ec0ff */
[----:B------:R-:W-:Y:S01]  /*01e0*/  ULOP3.LUT UR10, UR6, 0xffff, URZ, 0xc0, !UPT ;  /* 0x0000ffff060a7892 */ /* 0x000fe2000f8ec0ff */
[----:B-----5:R-:W-:-:S03]  /*01f0*/  IMAD.WIDE R18, R19, 0x8, R6 ;  /* 0x0000000813127825 */ /* 0x020fc600078e0206 */
[----:B------:R-:W-:Y:S01]  /*0200*/  ULOP3.LUT UR12, UR10, 0xf, URZ, 0xc0, !UPT ;  /* 0x0000000f0a0c7892 */ /* 0x000fe2000f8ec0ff */
[----:B------:R-:W-:Y:S11]  /*0210*/  @P0 BRA `(.L_x_67) ;  /* 0x0000000400fc0947 */ /* 0x000ff60003800000 */
[----:B------:R-:W-:Y:S01]  /*0220*/  UISETP.GE.AND UP0, UPT, UR8, 0x1, UPT ;  /* 0x000000010800788c */ /* 0x000fe2000bf06270 */
[----:B------:R-:W-:-:S08]  /*0230*/  CS2R R10, SRZ ;  /* 0x00000000000a7805 */ /* 0x000fd0000001ff00 */
[----:B------:R-:W-:Y:S05]  /*0240*/  BRA.U !UP0, `(.L_x_68) ;  /* 0x0000000508947547 */ /* 0x000fea000b800000 */
[----:B------:R-:W-:Y:S01]  /*0250*/  VIADD R5, R27, 0xffffffff ;  /* 0xffffffff1b057836 */ /* 0x000fe20000000000 */
[----:B------:R-:W-:Y:S01]  /*0260*/  UIADD3 UR13, UPT, UPT, UR12, -0x1, URZ ;  /* 0xffffffff0c0d7890 */ /* 0x000fe2000fffe0ff */
[----:B------:R-:W-:Y:S01]  /*0270*/  CS2R R10, SRZ ;  /* 0x00000000000a7805 */ /* 0x000fe2000001ff00 */
[----:B------:R-:W-:Y:S02]  /*0280*/  ULOP3.LUT UP1, URZ, UR8, 0xf, URZ, 0xc0, !UPT ;  /* 0x0000000f08ff7892 */ /* 0x000fe4000f82c0ff */
[----:B------:R-:W-:Y:S01]  /*0290*/  ISETP.GE.U32.AND P0, PT, R5, 0xf, PT ;  /* 0x0000000f0500780c */ /* 0x000fe20003f06070 */
[----:B------:R-:W-:-:S12]  /*02a0*/  IMAD.MOV.U32 R5, RZ, RZ, RZ ;  /* 0x000000ffff057224 */ /* 0x000fd800078e00ff */
[----:B------:R-:W-:Y:S05]  /*02b0*/  @!P0 BRA `(.L_x_69) ;  /* 0x0000000000a88947 */ /* 0x000fea0003800000 */
[----:B------:R-:W-:Y:S01]  /*02c0*/  ULOP3.LUT UR6, UR8, 0x7ffffff0, URZ, 0xc0, !UPT ;  /* 0x7ffffff008067892 */ /* 0x000fe2000f8ec0ff */
[----:B------:R-:W-:Y:S01]  /*02d0*/  IMAD.U32 R24, RZ, RZ, UR11 ;  /* 0x0000000bff187e24 */ /* 0x000fe2000f8e00ff */
[----:B------:R-:W-:Y:S02]  /*02e0*/  CS2R R10, SRZ ;  /* 0x00000000000a7805 */ /* 0x000fe4000001ff00 */
[----:B------:R-:W-:Y:S02]  /*02f0*/  UIADD3 UR7, UPT, UPT, -UR6, URZ, URZ ;  /* 0x000000ff06077290 */ /* 0x000fe4000fffe1ff */
[----:B------:R-:W-:-:S10]  /*0300*/  IMAD.U32 R5, RZ, RZ, UR6 ;  /* 0x00000006ff057e24 */ /* 0x000fd4000f8e00ff */
.L_x_70:
[----:B------:R-:W-:-:S05]  /*0310*/  IMAD.WIDE R8, R24, 0x8, R6 ;  /* 0x0000000818087825 */ /* 0x000fca00078e0206 */
[----:B---3--:R-:W2:Y:S04]  /*0320*/  LDG.E.64 R14, desc[UR16][R8.64] ;  /* 0x00000010080e7981 */ /* 0x008ea8000c1e1b00 */
[----:B------:R-:W3:Y:S04]  /*0330*/  LDG.E.64 R12, desc[UR16][R8.64+0x8] ;  /* 0x00000810080c7981 */ /* 0x000ee8000c1e1b00 */
[----:B------:R-:W4:Y:S04]  /*0340*/  LDG.E.64 R20, desc[UR16][R8.64+0x10] ;  /* 0x0000101008147981 */ /* 0x000f28000c1e1b00 */
[----:B------:R-:W5:Y:S04]  /*0350*/  LDG.E.64 R22, desc[UR16][R8.64+0x18] ;  /* 0x0000181008167981 */ /* 0x000f68000c1e1b00 */
[----:B------:R-:W5:Y:S01]  /*0360*/  LDG.E.64 R16, desc[UR16][R8.64+0x20] ;  /* 0x0000201008107981 */ /* 0x000f62000c1e1b00 */
[----:B--2---:R-:W-:-:S03]  /*0370*/  DFMA R10, R14, R14, R10 ;  /* 0x0000000e0e0a722b */ /* 0x004fc6000000000a */
[----:B------:R-:W2:Y:S05]  /*0380*/  LDG.E.64 R14, desc[UR16][R8.64+0x28] ;  /* 0x00002810080e7981 */ /* 0x000eaa000c1e1b00 */
[----:B---3--:R-:W-:Y:S01]  /*0390*/  DFMA R10, R12, R12, R10 ;  /* 0x0000000c0c0a722b */ /* 0x008fe2000000000a */
[----:B------:R-:W3:Y:S07]  /*03a0*/  LDG.E.64 R12, desc[UR16][R8.64+0x30] ;  /* 0x00003010080c7981 */ /* 0x000eee000c1e1b00 */
[----:B----4-:R-:W-:-:S02]  /*03b0*/  DFMA R20, R20, R20, R10 ;  /* 0x000000141414722b */ /* 0x010fc4000000000a */
[----:B------:R-:W4:Y:S06]  /*03c0*/  LDG.E.64 R10, desc[UR16][R8.64+0x38] ;  /* 0x00003810080a7981 */ /* 0x000f2c000c1e1b00 */
[----:B-----5:R-:W-:Y:S02]  /*03d0*/  DFMA R22, R22, R22, R20 ;  /* 0x000000161616722b */ /* 0x020fe40000000014 */
[----:B------:R-:W5:Y:S06]  /*03e0*/  LDG.E.64 R20, desc[UR16][R8.64+0x40] ;  /* 0x0000401008147981 */ /* 0x000f6c000c1e1b00 */
[----:B------:R-:W-:-:S02]  /*03f0*/  DFMA R16, R16, R16, R22 ;  /* 0x000000101010722b */ /* 0x000fc40000000016 */
[----:B------:R-:W5:Y:S06]  /*0400*/  LDG.E.64 R22, desc[UR16][R8.64+0x48] ;  /* 0x0000481008167981 */ /* 0x000f6c000c1e1b00 */
[----:B--2---:R-:W-:Y:S02]  /*0410*/  DFMA R14, R14, R14, R16 ;  /* 0x0000000e0e0e722b */ /* 0x004fe40000000010 */
[----:B------:R-:W2:Y:S06]  /*0420*/  LDG.E.64 R16, desc[UR16][R8.64+0x50] ;  /* 0x0000501008107981 */ /* 0x000eac000c1e1b00 */
[----:B---3--:R-:W-:-:S02]  /*0430*/  DFMA R12, R12, R12, R14 ;  /* 0x0000000c0c0c722b */ /* 0x008fc4000000000e */
[----:B------:R-:W3:Y:S06]  /*0440*/  LDG.E.64 R14, desc[UR16][R8.64+0x58] ;  /* 0x00005810080e7981 */ /* 0x000eec000c1e1b00 */
[----:B----4-:R-:W-:Y:S02]  /*0450*/  DFMA R10, R10, R10, R12 ;  /* 0x0000000a0a0a722b */ /* 0x010fe4000000000c */
[----:B------:R-:W4:Y:S06]  /*0460*/  LDG.E.64 R12, desc[UR16][R8.64+0x60] ;  /* 0x00006010080c7981 */ /* 0x000f2c000c1e1b00 */
[----:B-----5:R-:W-:-:S02]  /*0470*/  DFMA R20, R20, R20, R10 ;  /* 0x000000141414722b */ /* 0x020fc4000000000a */
[----:B------:R-:W5:Y:S06]  /*0480*/  LDG.E.64 R10, desc[UR16][R8.64+0x68] ;  /* 0x00006810080a7981 */ /* 0x000f6c000c1e1b00 */
[----:B------:R-:W-:Y:S02]  /*0490*/  DFMA R22, R22, R22, R20 ;  /* 0x000000161616722b */ /* 0x000fe40000000014 */
[----:B------:R-:W5:Y:S04]  /*04a0*/  LDG.E.64 R20, desc[UR16][R8.64+0x70] ;  /* 0x0000701008147981 */ /* 0x000f68000c1e1b00 */
[----:B------:R-:W5:Y:S01]  /*04b0*/  LDG.E.64 R8, desc[UR16][R8.64+0x78] ;  /* 0x0000781008087981 */ /* 0x000f62000c1e1b00 */
[----:B------:R-:W-:Y:S01]  /*04c0*/  UIADD3 UR7, UPT, UPT, UR7, 0x10, URZ ;  /* 0x0000001007077890 */ /* 0x000fe2000fffe0ff */
[----:B------:R-:W-:-:S03]  /*04d0*/  IADD3 R24, PT, PT, R24, 0x10, RZ ;  /* 0x0000001018187810 */ /* 0x000fc60007ffe0ff */
[----:B------:R-:W-:Y:S01]  /*04e0*/  UISETP.NE.AND UP0, UPT, UR7, URZ, UPT ;  /* 0x000000ff0700728c */ /* 0x000fe2000bf05270 */
[----:B--2---:R-:W-:-:S08]  /*04f0*/  DFMA R22, R16, R16, R22 ;  /* 0x000000101016722b */ /* 0x004fd00000000016 */
[----:B---3--:R-:W-:-:S08]  /*0500*/  DFMA R22, R14, R14, R22 ;  /* 0x0000000e0e16722b */ /* 0x008fd00000000016 */
[----:B----4-:R-:W-:-:S08]  /*0510*/  DFMA R22, R12, R12, R22 ;  /* 0x0000000c0c16722b */ /* 0x010fd00000000016 */
[----:B-----5:R-:W-:-:S08]  /*0520*/  DFMA R22, R10, R10, R22 ;  /* 0x0000000a0a16722b */ /* 0x020fd00000000016 */
[----:B------:R-:W-:-:S08]  /*0530*/  DFMA R22, R20, R20, R22 ;  /* 0x000000141416722b */ /* 0x000fd00000000016 */
[----:B------:R-:W-:Y:S01]  /*0540*/  DFMA R10, R8, R8, R22 ;  /* 0x00000008080a722b */ /* 0x000fe20000000016 */
[----:B------:R-:W-:Y:S10]  /*0550*/  BRA.U UP0, `(.L_x_70) ;  /* 0xfffffffd006c7547 */ /* 0x000ff4000b83ffff */
.L_x_69:
[----:B------:R-:W-:Y:S01]  /*0560*/  VIADD R24, R4, 0xffffffff ;  /* 0xffffffff04187836 */ /* 0x000fe20000000000 */
[----:B------:R-:W-:Y:S06]  /*0570*/  BRA.U !UP1, `(.L_x_68) ;  /* 0x0000000109c87547 */ /* 0x000fec000b800000 */
[----:B------:R-:W-:Y:S02]  /*0580*/  UISETP.GE.U32.AND UP0, UPT, UR13, 0x7, UPT ;  /* 0x000000070d00788c */ /* 0x000fe4000bf06070 */
[----:B------:R-:W-:-:S07]  /*0590*/  ULOP3.LUT UP1, URZ, UR12, 0x7, URZ, 0xc0, !UPT ;  /* 0x000000070cff7892 */ /* 0x000fce000f82c0ff */
[----:B------:R-:W-:Y:S05]  /*05a0*/  BRA.U !UP0, `(.L_x_71) ;  /* 0x00000001084c7547 */ /* 0x000fea000b800000 */
[----:B------:R-:W-:-:S04]  /*05b0*/  VIADD R23, R5, UR11 ;  /* 0x0000000b05177c36 */ /* 0x000fc80008000000 */
        /* <DEDUP_REMOVED lines=8> */
[----:B---3--:R-:W-:Y:S02]  /*0640*/  DFMA R20, R20, R20, R8 ;  /* 0x000000141414722b */ /* 0x008fe40000000008 */
[----:B------:R-:W3:Y:S04]  /*0650*/  LDG.E.64 R8, desc[UR16][R22.64+0x30] ;  /* 0x0000301016087981 */ /* 0x000ee8000c1e1b00 */
[----:B------:R-:W3:Y:S02]  /*0660*/  LDG.E.64 R22, desc[UR16][R22.64+0x38] ;  /* 0x0000381016167981 */ /* 0x000ee4000c1e1b00 */
[----:B----4-:R-:W-:Y:S01]  /*0670*/  DFMA R20, R16, R16, R20 ;  /* 0x000000101014722b */ /* 0x010fe20000000014 */
[----:B------:R-:W-:-:S07]  /*0680*/  VIADD R5, R5, 0x8 ;  /* 0x0000000805057836 */ /* 0x000fce0000000000 */
[----:B-----5:R-:W-:-:S08]  /*0690*/  DFMA R20, R14, R14, R20 ;  /* 0x0000000e0e14722b */ /* 0x020fd00000000014 */
[----:B------:R-:W-:-:S08]  /*06a0*/  DFMA R20, R12, R12, R20 ;  /* 0x0000000c0c14722b */ /* 0x000fd00000000014 */
[----:B--2---:R-:W-:-:S08]  /*06b0*/  DFMA R20, R10, R10, R20 ;  /* 0x0000000a0a14722b */ /* 0x004fd00000000014 */
[----:B---3--:R-:W-:-:S08]  /*06c0*/  DFMA R20, R8, R8, R20 ;  /* 0x000000080814722b */ /* 0x008fd00000000014 */
[----:B------:R-:W-:-:S11]  /*06d0*/  DFMA R10, R22, R22, R20 ;  /* 0x00000016160a722b */ /* 0x000fd60000000014 */
.L_x_71:
[----:B------:R-:W-:Y:S05]  /*06e0*/  BRA.U !UP1, `(.L_x_68) ;  /* 0x00000001096c7547 */ /* 0x000fea000b800000 */
[----:B------:R-:W-:Y:S02]  /*06f0*/  ISETP.GE.U32.AND P0, PT, R24, 0x3, PT ;  /* 0x000000031800780c */ /* 0x000fe40003f06070 */
[----:B------:R-:W-:-:S04]  /*0700*/  LOP3.LUT R22, R4, 0x3, RZ, 0xc0, !PT ;  /* 0x0000000304167812 */ /* 0x000fc800078ec0ff */
[----:B------:R-:W-:-:S07]  /*0710*/  ISETP.NE.AND P1, PT, R22, RZ, PT ;  /* 0x000000ff1600720c */ /* 0x000fce0003f25270 */
[----:B------:R-:W-:Y:S06]  /*0720*/  @!P0 BRA `(.L_x_72) ;  /* 0x00000000002c8947 */ /* 0x000fec0003800000 */
[----:B------:R-:W-:-:S04]  /*0730*/  VIADD R21, R5, UR11 ;  /* 0x0000000b05157c36 */ /* 0x000fc80008000000 */
[----:B------:R-:W-:-:S05]  /*0740*/  IMAD.WIDE R20, R21, 0x8, R6 ;  /* 0x0000000815147825 */ /* 0x000fca00078e0206 */
[----:B---3--:R-:W2:Y:S04]  /*0750*/  LDG.E.64 R8, desc[UR16][R20.64] ;  /* 0x0000001014087981 */ /* 0x008ea8000c1e1b00 */
[----:B------:R-:W3:Y:S04]  /*0760*/  LDG.E.64 R12, desc[UR16][R20.64+0x8] ;  /* 0x00000810140c7981 */ /* 0x000ee8000c1e1b00 */
[----:B------:R-:W4:Y:S04]  /*0770*/  LDG.E.64 R14, desc[UR16][R20.64+0x10] ;  /* 0x00001010140e7981 */ /* 0x000f28000c1e1b00 */
[----:B------:R-:W5:Y:S01]  /*0780*/  LDG.E.64 R16, desc[UR16][R20.64+0x18] ;  /* 0x0000181014107981 */ /* 0x000f62000c1e1b00 */
[----:B------:R-:W-:Y:S01]  /*0790*/  IADD3 R5, PT, PT, R5, 0x4, RZ ;  /* 0x0000000405057810 */ /* 0x000fe20007ffe0ff */
[----:B--2---:R-:W-:-:S08]  /*07a0*/  DFMA R8, R8, R8, R10 ;  /* 0x000000080808722b */ /* 0x004fd0000000000a */
[----:B---3--:R-:W-:-:S08]  /*07b0*/  DFMA R8, R12, R12, R8 ;  /* 0x0000000c0c08722b */ /* 0x008fd00000000008 */
[----:B----4-:R-:W-:-:S08]  /*07c0*/  DFMA R8, R14, R14, R8 ;  /* 0x0000000e0e08722b */ /* 0x010fd00000000008 */
[----:B-----5:R-:W-:-:S11]  /*07d0*/  DFMA R10, R16, R16, R8 ;  /* 0x00000010100a722b */ /* 0x020fd60000000008 */
.L_x_72:
[----:B------:R-:W-:Y:S05]  /*07e0*/  @!P1 BRA `(.L_x_68) ;  /* 0x00000000002c9947 */ /* 0x000fea0003800000 */
[----:B------:R-:W-:-:S04]  /*07f0*/  VIADD R13, R5, UR11 ;  /* 0x0000000b050d7c36 */ /* 0x000fc80008000000 */
[----:B------:R-:W-:-:S05]  /*0800*/  IMAD.WIDE R12, R13, 0x8, R6 ;  /* 0x000000080d0c7825 */ /* 0x000fca00078e0206 */
[----:B---3--:R-:W2:Y:S01]  /*0810*/  LDG.E.64 R6, desc[UR16][R12.64] ;  /* 0x000000100c067981 */ /* 0x008ea2000c1e1b00 */
[----:B------:R-:W-:Y:S01]  /*0820*/  ISETP.NE.AND P0, PT, R22, 0x1, PT ;  /* 0x000000011600780c */ /* 0x000fe20003f05270 */
[----:B--2---:R-:W-:-:S12]  /*0830*/  DFMA R10, R6, R6, R10 ;  /* 0x00000006060a722b */ /* 0x004fd8000000000a */
[----:B------:R-:W-:Y:S05]  /*0840*/  @!P0 BRA `(.L_x_68) ;  /* 0x0000000000148947 */ /* 0x000fea0003800000 */
[----:B------:R-:W-:Y:S01]  /*0850*/  ISETP.NE.AND P0, PT, R22, 0x2, PT ;  /* 0x000000021600780c */ /* 0x000fe20003f05270 */
[----:B------:R-:W2:-:S12]  /*0860*/  LDG.E.64 R6, desc[UR16][R12.64+0x8] ;  /* 0x000008100c067981 */ /* 0x000e98000c1e1b00 */
[----:B------:R-:W3:Y:S01]  /*0870*/  @P0 LDG.E.64 R8, desc[UR16][R12.64+0x10] ;  /* 0x000010100c080981 */ /* 0x000ee2000c1e1b00 */
[----:B--2---:R-:W-:-:S08]  /*0880*/  DFMA R10, R6, R6, R10 ;  /* 0x00000006060a722b */ /* 0x004fd0000000000a */
[----:B---3--:R-:W-:-:S11]  /*0890*/  @P0 DFMA R10, R8, R8, R10 ;  /* 0x00000008080a022b */ /* 0x008fd6000000000a */
.L_x_68:
[----:B---3--:R-:W2:Y:S01]  /*08a0*/  LDG.E.64 R6, desc[UR16][R18.64] ;  /* 0x0000001012067981 */ /* 0x008ea2000c1e1b00 */
[----:B------:R-:W-:Y:S02]  /*08b0*/  IMAD.MOV.U32 R12, RZ, RZ, 0x0 ;  /* 0x00000000ff0c7424 */ /* 0x000fe400078e00ff */
[----:B------:R-:W-:Y:S01]  /*08c0*/  IMAD.MOV.U32 R13, RZ, RZ, 0x3fd80000 ;  /* 0x3fd80000ff0d7424 */ /* 0x000fe200078e00ff */
[----:B--2---:R-:W-:-:S06]  /*08d0*/  DADD R10, R6, -R10 ;  /* 0x00000000060a7229 */ /* 0x004fcc000000080a */
[----:B------:R-:W0:Y:S04]  /*08e0*/  MUFU.RSQ64H R7, R11 ;  /* 0x0000000b00077308 */ /* 0x000e280000001c00 */
[----:B------:R-:W-:-:S05]  /*08f0*/  VIADD R6, R11, 0xfcb00000 ;  /* 0xfcb000000b067836 */ /* 0x000fca0000000000 */
[----:B------:R-:W-:Y:S01]  /*0900*/  ISETP.GE.U32.AND P0, PT, R6, 0x7ca00000, PT ;  /* 0x7ca000000600780c */ /* 0x000fe20003f06070 */
[----:B0-----:R-:W-:-:S08]  /*0910*/  DMUL R8, R6, R6 ;  /* 0x0000000606087228 */ /* 0x001fd00000000000 */
[----:B------:R-:W-:-:S08]  /*0920*/  DFMA R8, R10, -R8, 1 ;  /* 0x3ff000000a08742b */ /* 0x000fd00000000808 */
[----:B------:R-:W-:Y:S02]  /*0930*/  DFMA R12, R8, R12, 0.5 ;  /* 0x3fe00000080c742b */ /* 0x000fe4000000000c */
[----:B------:R-:W-:-:S08]  /*0940*/  DMUL R8, R6, R8 ;  /* 0x0000000806087228 */ /* 0x000fd00000000000 */
[----:B------:R-:W-:-:S08]  /*0950*/  DFMA R20, R12, R8, R6 ;  /* 0x000000080c14722b */ /* 0x000fd00000000006 */
[----:B------:R-:W-:Y:S02]  /*0960*/  DMUL R12, R10, R20 ;  /* 0x000000140a0c7228 */ /* 0x000fe40000000000 */
[----:B------:R-:W-:Y:S01]  /*0970*/  IADD3 R17, PT, PT, R21, -0x100000, RZ ;  /* 0xfff0000015117810 */ /* 0x000fe20007ffe0ff */
[----:B------:R-:W-:-:S05]  /*0980*/  IMAD.MOV.U32 R16, RZ, RZ, R20 ;  /* 0x000000ffff107224 */ /* 0x000fca00078e0014 */
[----:B------:R-:W-:-:S08]  /*0990*/  DFMA R14, R12, -R12, R10 ;  /* 0x8000000c0c0e722b */ /* 0x000fd0000000000a */
[----:B------:R-:W-:Y:S01]  /*09a0*/  DFMA R8, R14, R16, R12 ;  /* 0x000000100e08722b */ /* 0x000fe2000000000c */
[----:B------:R-:W-:Y:S10]  /*09b0*/  @!P0 BRA `(.L_x_73) ;  /* 0x0000000000108947 */ /* 0x000ff40003800000 */
[----:B------:R-:W-:-:S07]  /*09c0*/  MOV R8, 0x9e0 ;  /* 0x000009e000087802 */ /* 0x000fce0000000f00 */
[----:B-1----:R-:W-:Y:S05]  /*09d0*/  CALL.REL.NOINC `($__internal_3_$__cuda_sm20_dsqrt_rn_f64_mediumpath_v1) ;  /* 0x00000014004c7944 */ /* 0x002fea0003c00000 */
[----:B------:R-:W-:Y:S02]  /*09e0*/  IMAD.MOV.U32 R8, RZ, RZ, R10 ;  /* 0x000000ffff087224 */ /* 0x000fe400078e000a */
[----:B------:R-:W-:-:S07]  /*09f0*/  IMAD.MOV.U32 R9, RZ, RZ, R11 ;  /* 0x000000ffff097224 */ /* 0x000fce00078e000b */
.L_x_73:
[----:B------:R0:W-:Y:S02]  /*0a00*/  STG.E.64 desc[UR16][R18.64], R8 ;  /* 0x0000000812007986 */ /* 0x0001e4000c101b10 */
.L_x_67:
[----:B-1-3--:R-:W-:Y:S05]  /*0a10*/  BSYNC.RECONVERGENT B0 ;  /* 0x0000000000007941 */ /* 0x00afea0003800200 */
.L_x_66:
[----:B------:R-:W1:Y:S01]  /*0a20*/  LDCU UR6, c[0x0][0x388] ;  /* 0x00007100ff0677ac */ /* 0x000e620008000800 */
[----:B------:R-:W-:Y:S01]  /*0a30*/  BSSY.RECONVERGENT B0, `(.L_x_74) ;  /* 0x00000e9000007945 */ /* 0x000fe20003800200 */
[----:B------:R-:W-:Y:S01]  /*0a40*/  UIADD3 UR8, UPT, UPT, UR8, 0x1, URZ ;  /* 0x0000000108087890 */ /* 0x000fe2000fffe0ff */
[----:B------:R-:W2:Y:S05]  /*0a50*/  LDCU UR13, c[0x0][0x388] ;  /* 0x00007100ff0d77ac */ /* 0x000eaa0008000800 */
[----:B------:R-:W-:Y:S01]  /*0a60*/  VIADD R5, R3, UR8 ;  /* 0x0000000803057c36 */ /* 0x000fe20008000000 */
[----:B------:R-:W-:Y:S04]  /*0a70*/  BAR.SYNC.DEFER_BLOCKING 0x0 ;  /* 0x0000000000007b1d */ /* 0x000fe80000010000 */
[----:B-1----:R-:W-:-:S13]  /*0a80*/  ISETP.GE.AND P0, PT, R5, UR6, PT ;  /* 0x0000000605007c0c */ /* 0x002fda000bf06270 */
[----:B--2---:R-:W-:Y:S05]  /*0a90*/  @P0 BRA `(.L_x_75) ;  /* 0x0000000c00880947 */ /* 0x004fea0003800000 */
[----:B------:R-:W1:Y:S01]  /*0aa0*/  LDC.64 R16, c[0x0][0x380] ;  /* 0x0000e000ff107b82 */ /* 0x000e620000000a00 */
[----:B------:R-:W-:-:S09]  /*0ab0*/  UISETP.GT.AND UP0, UPT, UR9, URZ, UPT ;  /* 0x000000ff0900728c */ /* 0x000fd2000bf04270 */
[----:B------:R-:W-:Y:S05]  /*0ac0*/  BRA.U UP0, `(.L_x_76) ;  /* 0x0000000100887547 */ /* 0x000fea000b800000 */
[----:B------:R-:W-:Y:S01]  /*0ad0*/  BSSY.RECONVERGENT B1, `(.L_x_77) ;  /* 0x0000020000017945 */ /* 0x000fe20003800200 */
.L_x_80:
[----:B0-2---:R-:W2:Y:S01]  /*0ae0*/  LDG.E.64 R8, desc[UR16][R18.64] ;  /* 0x0000001012087981 */ /* 0x005ea2000c1e1b00 */
[----:B------:R-:W-:-:S05]  /*0af0*/  MOV R4, UR13 ;  /* 0x0000000d00047c02 */ /* 0x000fca0008000f00 */
[----:B------:R-:W-:-:S04]  /*0b00*/  IMAD R15, R5, R4, UR9 ;  /* 0x00000009050f7e24 */ /* 0x000fc8000f8e0204 */
[----:B-1----:R-:W-:-:S05]  /*0b10*/  IMAD.WIDE R14, R15, 0x8, R16 ;  /* 0x000000080f0e7825 */ /* 0x002fca00078e0210 */
[----:B------:R-:W3:Y:S01]  /*0b20*/  LDG.E.64 R10, desc[UR16][R14.64] ;  /* 0x000000100e0a7981 */ /* 0x000ee2000c1e1b00 */
[----:B------:R-:W-:Y:S01]  /*0b30*/  IMAD.MOV.U32 R6, RZ, RZ, 0x1 ;  /* 0x00000001ff067424 */ /* 0x000fe200078e00ff */
[----:B------:R-:W-:Y:S01]  /*0b40*/  BSSY.RECONVERGENT B2, `(.L_x_78) ;  /* 0x0000016000027945 */ /* 0x000fe20003800200 */
[----:B------:R-:W-:-:S05]  /*0b50*/  VIADD R5, R5, UR14 ;  /* 0x0000000e05057c36 */ /* 0x000fca0008000000 */
[----:B------:R-:W-:Y:S01]  /*0b60*/  ISETP.GE.AND P1, PT, R5, UR13, PT ;  /* 0x0000000d05007c0c */ /* 0x000fe2000bf26270 */
[----:B--2---:R-:W0:Y:S01]  /*0b70*/  MUFU.RCP64H R7, R9 ;  /* 0x0000000900077308 */ /* 0x004e220000001800 */
[----:B---3--:R-:W-:Y:S01]  /*0b80*/  FSETP.GEU.AND P2, PT, |R11|, 6.5827683646048100446e-37, PT ;  /* 0x036000000b00780b */ /* 0x008fe20003f4e200 */
[----:B0-----:R-:W-:-:S08]  /*0b90*/  DFMA R12, -R8, R6, 1 ;  /* 0x3ff00000080c742b */ /* 0x001fd00000000106 */
[----:B------:R-:W-:-:S08]  /*0ba0*/  DFMA R12, R12, R12, R12 ;  /* 0x0000000c0c0c722b */ /* 0x000fd0000000000c */
[----:B------:R-:W-:-:S08]  /*0bb0*/  DFMA R12, R6, R12, R6 ;  /* 0x0000000c060c722b */ /* 0x000fd00000000006 */
[----:B------:R-:W-:-:S08]  /*0bc0*/  DFMA R6, -R8, R12, 1 ;  /* 0x3ff000000806742b */ /* 0x000fd0000000010c */
[----:B------:R-:W-:-:S08]  /*0bd0*/  DFMA R6, R12, R6, R12 ;  /* 0x000000060c06722b */ /* 0x000fd0000000000c */
[----:B------:R-:W-:-:S08]  /*0be0*/  DMUL R12, R10, R6 ;  /* 0x000000060a0c7228 */ /* 0x000fd00000000000 */
[----:B------:R-:W-:-:S08]  /*0bf0*/  DFMA R20, -R8, R12, R10 ;  /* 0x0000000c0814722b */ /* 0x000fd0000000010a */
[----:B------:R-:W-:-:S10]  /*0c00*/  DFMA R6, R6, R20, R12 ;  /* 0x000000140606722b */ /* 0x000fd4000000000c */
[----:B------:R-:W-:-:S05]  /*0c10*/  FFMA R4, RZ, R9, R7 ;  /* 0x00000009ff047223 */ /* 0x000fca0000000007 */
[----:B------:R-:W-:-:S13]  /*0c20*/  FSETP.GT.AND P0, PT, |R4|, 1.469367938527859385e-39, PT ;  /* 0x001000000400780b */ /* 0x000fda0003f04200 */
[----:B------:R-:W-:Y:S05]  /*0c30*/  @P0 BRA P2, `(.L_x_79) ;  /* 0x0000000000180947 */ /* 0x000fea0001000000 */
[----:B------:R-:W-:Y:S01]  /*0c40*/  IMAD.MOV.U32 R12, RZ, RZ, R10 ;  /* 0x000000ffff0c7224 */ /* 0x000fe200078e000a */
[----:B------:R-:W-:Y:S01]  /*0c50*/  MOV R4, 0xc80 ;  /* 0x00000c8000047802 */ /* 0x000fe20000000f00 */
[----:B------:R-:W-:-:S07]  /*0c60*/  IMAD.MOV.U32 R13, RZ, RZ, R11 ;  /* 0x000000ffff0d7224 */ /* 0x000fce00078e000b */
[----:B------:R-:W-:Y:S05]  /*0c70*/  CALL.REL.NOINC `($__internal_2_$__cuda_sm20_div_rn_f64_full) ;  /* 0x0000000c00307944 */ /* 0x000fea0003c00000 */
[----:B------:R-:W-:Y:S01]  /*0c80*/  MOV R6, R8 ;  /* 0x0000000800067202 */ /* 0x000fe20000000f00 */
[----:B------:R-:W-:-:S07]  /*0c90*/  IMAD.MOV.U32 R7, RZ, RZ, R9 ;  /* 0x000000ffff077224 */ /* 0x000fce00078e0009 */
.L_x_79:
[----:B------:R-:W-:Y:S05]  /*0ca0*/  BSYNC.RECONVERGENT B2 ;  /* 0x0000000000027941 */ /* 0x000fea0003800200 */
.L_x_78:
[----:B------:R2:W-:Y:S01]  /*0cb0*/  STG.E.64 desc[UR16][R14.64], R6 ;  /* 0x000000060e007986 */ /* 0x0005e2000c101b10 */
[----:B------:R-:W-:Y:S05]  /*0cc0*/  @!P1 BRA `(.L_x_80) ;  /* 0xfffffffc00849947 */ /* 0x000fea000383ffff */
[----:B------:R-:W-:Y:S05]  /*0cd0*/  BSYNC.RECONVERGENT B1 ;  /* 0x0000000000017941 */ /* 0x000fea0003800200 */
.L_x_77:
[----:B------:R-:W-:Y:S05]  /*0ce0*/  BRA `(.L_x_75) ;  /* 0x0000000800f47947 */ /* 0x000fea0003800000 */
.L_x_76:
[----:B-1----:R-:W-:Y:S01]  /*0cf0*/  IMAD.U32 R17, RZ, RZ, UR9 ;  /* 0x00000009ff117e24 */ /* 0x002fe2000f8e00ff */
[----:B------:R-:W-:-:S04]  /*0d00*/  LOP3.LUT R16, R4, 0x3, RZ, 0xc0, !PT ;  /* 0x0000000304107812 */ /* 0x000fc800078ec0ff */
[----:B------:R-:W-:-:S07]  /*0d10*/  LOP3.LUT R17, R17, 0x7ffffff0, RZ, 0xc0, !PT ;  /* 0x7ffffff011117812 */ /* 0x000fce00078ec0ff */
.L_x_88:
[----:B-1----:R-:W1:Y:S01]  /*0d20*/  LDC R4, c[0x0][0x388] ;  /* 0x0000e200ff047b82 */ /* 0x002e620000000800 */
[----:B------:R-:W-:Y:S01]  /*0d30*/  VIADD R6, R27, 0xffffffff ;  /* 0xffffffff1b067836 */ /* 0x000fe20000000000 */
[----:B------:R-:W-:Y:S01]  /*0d40*/  CS2R R22, SRZ ;  /* 0x0000000000167805 */ /* 0x000fe2000001ff00 */
[----:B------:R-:W-:Y:S01]  /*0d50*/  IMAD.MOV.U32 R24, RZ, RZ, R5 ;  /* 0x000000ffff187224 */ /* 0x000fe200078e0005 */
[----:B------:R-:W-:Y:S01]  /*0d60*/  IADD3 R5, PT, PT, R5, UR14, RZ ;  /* 0x0000000e05057c10 */ /* 0x000fe2000fffe0ff */
[----:B------:R-:W-:Y:S01]  /*0d70*/  IMAD.MOV.U32 R25, RZ, RZ, RZ ;  /* 0x000000ffff197224 */ /* 0x000fe200078e00ff */
[----:B------:R-:W-:Y:S02]  /*0d80*/  ISETP.GE.U32.AND P0, PT, R6, 0xf, PT ;  /* 0x0000000f0600780c */ /* 0x000fe40003f06070 */
[----:B-1----:R-:W-:-:S11]  /*0d90*/  ISETP.GE.AND P1, PT, R5, R4, PT ;  /* 0x000000040500720c */ /* 0x002fd60003f26270 */
[----:B------:R-:W-:Y:S05]  /*0da0*/  @!P0 BRA `(.L_x_81) ;  /* 0x0000000000ec8947 */ /* 0x000fea0003800000 */
[----:B------:R-:W-:Y:S01]  /*0db0*/  IMAD.MOV.U32 R25, RZ, RZ, RZ ;  /* 0x000000ffff197224 */ /* 0x000fe200078e00ff */
[----:B------:R-:W-:-:S07]  /*0dc0*/  CS2R R22, SRZ ;  /* 0x0000000000167805 */ /* 0x000fce000001ff00 */
.L_x_82:
[----:B------:R-:W1:Y:S01]  /*0dd0*/  LDC.64 R6, c[0x0][0x380] ;  /* 0x0000e000ff067b82 */ /* 0x000e620000000a00 */
[----:B0-----:R-:W-:Y:S02]  /*0de0*/  IMAD R9, R24, R4, R25 ;  /* 0x0000000418097224 */ /* 0x001fe400078e0219 */
[----:B------:R-:W-:Y:S02]  /*0df0*/  VIADD R11, R25, UR11 ;  /* 0x0000000b190b7c36 */ /* 0x000fe40008000000 */
[----:B-1----:R-:W-:-:S04]  /*0e00*/  IMAD.WIDE R8, R9, 0x8, R6 ;  /* 0x0000000809087825 */ /* 0x002fc800078e0206 */
[----:B------:R-:W-:Y:S01]  /*0e10*/  IMAD.WIDE R6, R11, 0x8, R6 ;  /* 0x000000080b067825 */ /* 0x000fe200078e0206 */
[----:B------:R-:W2:Y:S04]  /*0e20*/  LDG.E.64 R14, desc[UR16][R8.64] ;  /* 0x00000010080e7981 */ /* 0x000ea8000c1e1b00 */
[----:B------:R-:W2:Y:S04]  /*0e30*/  LDG.E.64 R10, desc[UR16][R6.64] ;  /* 0x00000010060a7981 */ /* 0x000ea8000c1e1b00 */
[----:B------:R-:W3:Y:S04]  /*0e40*/  LDG.E.64 R12, desc[UR16][R8.64+0x8] ;  /* 0x00000810080c7981 */ /* 0x000ee8000c1e1b00 */
[----:B------:R-:W3:Y:S01]  /*0e50*/  LDG.E.64 R20, desc[UR16][R6.64+0x8] ;  /* 0x0000081006147981 */ /* 0x000ee2000c1e1b00 */
[----:B--2---:R-:W-:-:S03]  /*0e60*/  DFMA R22, R14, R10, R22 ;  /* 0x0000000a0e16722b */ /* 0x004fc60000000016 */
[----:B------:R-:W2:Y:S04]  /*0e70*/  LDG.E.64 R10, desc[UR16][R8.64+0x10] ;  /* 0x00001010080a7981 */ /* 0x000ea8000c1e1b00 */
[----:B------:R-:W2:Y:S01]  /*0e80*/  LDG.E.64 R14, desc[UR16][R6.64+0x10] ;  /* 0x00001010060e7981 */ /* 0x000ea2000c1e1b00 */
[----:B---3--:R-:W-:-:S03]  /*0e90*/  DFMA R20, R12, R20, R22 ;  /* 0x000000140c14722b */ /* 0x008fc60000000016 */
        /* <DEDUP_REMOVED lines=32> */
[----:B------:R-:W-:Y:S01]  /*10a0*/  VIADD R25, R25, 0x10 ;  /* 0x0000001019197836 */ /* 0x000fe20000000000 */
[----:B--2---:R-:W-:Y:S02]  /*10b0*/  DFMA R22, R10, R22, R12 ;  /* 0x000000160a16722b */ /* 0x004fe4000000000c */
[----:B------:R-:W2:Y:S04]  /*10c0*/  LDG.E.64 R10, desc[UR16][R8.64+0x70] ;  /* 0x00007010080a7981 */ /* 0x000ea8000c1e1b00 */
[----:B------:R-:W2:Y:S04]  /*10d0*/  LDG.E.64 R12, desc[UR16][R6.64+0x70] ;  /* 0x00007010060c7981 */ /* 0x000ea8000c1e1b00 */
[----:B------:R-:W4:Y:S04]  /*10e0*/  LDG.E.64 R8, desc[UR16][R8.64+0x78] ;  /* 0x0000781008087981 */ /* 0x000f28000c1e1b00 */
[----:B------:R-:W4:Y:S01]  /*10f0*/  LDG.E.64 R6, desc[UR16][R6.64+0x78] ;  /* 0x0000781006067981 */ /* 0x000f22000c1e1b00 */
[----:B---3--:R-:W-:Y:S01]  /*1100*/  DFMA R14, R20, R14, R22 ;  /* 0x0000000e140e722b */ /* 0x008fe20000000016 */
[----:B------:R-:W-:-:S07]  /*1110*/  ISETP.NE.AND P0, PT, R25, R17, PT ;  /* 0x000000111900720c */ /* 0x000fce0003f05270 */
[----:B--2---:R-:W-:-:S08]  /*1120*/  DFMA R10, R10, R12, R14 ;  /* 0x0000000c0a0a722b */ /* 0x004fd0000000000e */
[----:B----4-:R-:W-:Y:S01]  /*1130*/  DFMA R22, R8, R6, R10 ;  /* 0x000000060816722b */ /* 0x010fe2000000000a */
[----:B------:R-:W-:Y:S10]  /*1140*/  @P0 BRA `(.L_x_82) ;  /* 0xfffffffc00200947 */ /* 0x000ff4000383ffff */
[----:B------:R-:W-:-:S07]  /*1150*/  MOV R25, R17 ;  /* 0x0000001100197202 */ /* 0x000fce0000000f00 */
.L_x_81:
[----:B------:R-:W-:-:S09]  /*1160*/  ULOP3.LUT UP0, URZ, UR9, 0xf, URZ, 0xc0, !UPT ;  /* 0x0000000f09ff7892 */ /* 0x000fd2000f80c0ff */
[----:B------:R-:W-:Y:S05]  /*1170*/  BRA.U !UP0, `(.L_x_83) ;  /* 0x0000000508587547 */ /* 0x000fea000b800000 */
[----:B------:R-:W-:Y:S02]  /*1180*/  UIADD3 UR6, UPT, UPT, UR12, -0x1, URZ ;  /* 0xffffffff0c067890 */ /* 0x000fe4000fffe0ff */
[----:B------:R-:W-:Y:S02]  /*1190*/  ULOP3.LUT UP1, URZ, UR10, 0x7, URZ, 0xc0, !UPT ;  /* 0x000000070aff7892 */ /* 0x000fe4000f82c0ff */
[----:B------:R-:W-:-:S09]  /*11a0*/  UISETP.GE.U32.AND UP0, UPT, UR6, 0x7, UPT ;  /* 0x000000070600788c */ /* 0x000fd2000bf06070 */
[----:B------:R-:W-:Y:S05]  /*11b0*/  BRA.U !UP0, `(.L_x_84) ;  /* 0x0000000108787547 */ /* 0x000fea000b800000 */
        /* <DEDUP_REMOVED lines=23> */
[----:B------:R-:W2:Y:S04]  /*1330*/  LDG.E.64 R10, desc[UR16][R6.64+0x30] ;  /* 0x00003010060a7981 */ /* 0x000ea8000c1e1b00 */
[----:B------:R-:W4:Y:S04]  /*1340*/  LDG.E.64 R8, desc[UR16][R8.64+0x38] ;  /* 0x0000381008087981 */ /* 0x000f28000c1e1b00 */
[----:B------:R-:W4:Y:S01]  /*1350*/  LDG.E.64 R6, desc[UR16][R6.64+0x38] ;  /* 0x0000381006067981 */ /* 0x000f22000c1e1b00 */
[----:B---3--:R-:W-:Y:S01]  /*1360*/  DFMA R14, R20, R14, R22 ;  /* 0x0000000e140e722b */ /* 0x008fe20000000016 */
[----:B------:R-:W-:-:S07]  /*1370*/  VIADD R25, R25, 0x8 ;  /* 0x0000000819197836 */ /* 0x000fce0000000000 */
[----:B--2---:R-:W-:-:S08]  /*1380*/  DFMA R10, R12, R10, R14 ;  /* 0x0000000a0c0a722b */ /* 0x004fd0000000000e */
[----:B----4-:R-:W-:-:S11]  /*1390*/  DFMA R22, R8, R6, R10 ;  /* 0x000000060816722b */ /* 0x010fd6000000000a */
.L_x_84:
[----:B------:R-:W-:Y:S05]  /*13a0*/  BRA.U !UP1, `(.L_x_83) ;  /* 0x0000000109cc7547 */ /* 0x000fea000b800000 */
[----:B------:R-:W1:Y:S01]  /*13b0*/  LDCU.U16 UR6, c[0x0][0x38c] ;  /* 0x00007180ff0677ac */ /* 0x000e620008000400 */
[----:B------:R-:W-:Y:S01]  /*13c0*/  ISETP.NE.AND P2, PT, R16, RZ, PT ;  /* 0x000000ff1000720c */ /* 0x000fe20003f45270 */
[----:B-1----:R-:W-:-:S05]  /*13d0*/  VIADD R6, R2, UR6 ;  /* 0x0000000602067c36 */ /* 0x002fca0008000000 */
[----:B------:R-:W-:-:S05]  /*13e0*/  LOP3.LUT R6, R6, 0x7, RZ, 0xc0, !PT ;  /* 0x0000000706067812 */ /* 0x000fca00078ec0ff */
[----:B------:R-:W-:-:S05]  /*13f0*/  VIADD R6, R6, 0xffffffff ;  /* 0xffffffff06067836 */ /* 0x000fca0000000000 */
[----:B------:R-:W-:-:S13]  /*1400*/  ISETP.GE.U32.AND P0, PT, R6, 0x3, PT ;  /* 0x000000030600780c */ /* 0x000fda0003f06070 */
[----:B------:R-:W-:Y:S05]  /*1410*/  @!P0 BRA `(.L_x_85) ;  /* 0x0000000000488947 */ /* 0x000fea0003800000 */
[----:B------:R-:W1:Y:S01]  /*1420*/  LDC.64 R20, c[0x0][0x380] ;  /* 0x0000e000ff147b82 */ /* 0x000e620000000a00 */
[----:B------:R-:W-:Y:S01]  /*1430*/  IMAD R15, R24, R4, R25 ;  /* 0x00000004180f7224 */ /* 0x000fe200078e0219 */
[----:B------:R-:W-:-:S03]  /*1440*/  IADD3 R7, PT, PT, R25, UR11, RZ ;  /* 0x0000000b19077c10 */ /* 0x000fc6000fffe0ff */
[----:B-1----:R-:W-:-:S04]  /*1450*/  IMAD.WIDE R14, R15, 0x8, R20 ;  /* 0x000000080f0e7825 */ /* 0x002fc800078e0214 */
[----:B------:R-:W-:Y:S01]  /*1460*/  IMAD.WIDE R20, R7, 0x8, R20 ;  /* 0x0000000807147825 */ /* 0x000fe200078e0214 */
[----:B------:R-:W2:Y:S04]  /*1470*/  LDG.E.64 R12, desc[UR16][R14.64] ;  /* 0x000000100e0c7981 */ /* 0x000ea8000c1e1b00 */
[----:B------:R-:W2:Y:S04]  /*1480*/  LDG.E.64 R10, desc[UR16][R20.64] ;  /* 0x00000010140a7981 */ /* 0x000ea8000c1e1b00 */
[----:B0-----:R-:W3:Y:S04]  /*1490*/  LDG.E.64 R8, desc[UR16][R14.64+0x8] ;  /* 0x000008100e087981 */ /* 0x001ee8000c1e1b00 */
        /* <DEDUP_REMOVED lines=10> */
.L_x_85:
[----:B------:R-:W-:Y:S05]  /*1540*/  @!P2 BRA `(.L_x_83) ;  /* 0x000000000064a947 */ /* 0x000fea0003800000 */
[----:B------:R-:W1:Y:S01]  /*1550*/  LDCU.64 UR18, c[0x0][0x380] ;  /* 0x00007000ff1277ac */ /* 0x000e620008000a00 */
[----:B------:R-:W-:Y:S01]  /*1560*/  R2UR UR6, R25 ;  /* 0x00000000190672ca */ /* 0x000fe200000e0000 */
[----:B------:R-:W-:Y:S02]  /*1570*/  IMAD.MOV.U32 R7, RZ, RZ, 0x8 ;  /* 0x00000008ff077424 */ /* 0x000fe400078e00ff */
[----:B------:R-:W-:-:S10]  /*1580*/  IMAD R6, R24, R4, R25 ;  /* 0x0000000418067224 */ /* 0x000fd400078e0219 */
[----:B------:R-:W-:-:S04]  /*1590*/  UIADD3 UR6, UPT, UPT, UR11, UR6, URZ ;  /* 0x000000060b067290 */ /* 0x000fc8000fffe0ff */
[----:B-1----:R-:W-:Y:S02]  /*15a0*/  UIMAD.WIDE UR6, UR6, 0x8, UR18 ;  /* 0x00000008060678a5 */ /* 0x002fe4000f8e0212 */
[----:B------:R-:W-:-:S04]  /*15b0*/  IMAD.WIDE R6, R6, R7, UR18 ;  /* 0x0000001206067e25 */ /* 0x000fc8000f8e0207 */
[----:B------:R-:W-:Y:S01]  /*15c0*/  IMAD.U32 R10, RZ, RZ, UR6 ;  /* 0x00000006ff0a7e24 */ /* 0x000fe2000f8e00ff */
[----:B0-----:R-:W2:Y:S01]  /*15d0*/  LDG.E.64 R8, desc[UR16][R6.64] ;  /* 0x0000001006087981 */ /* 0x001ea2000c1e1b00 */
[----:B------:R-:W-:-:S06]  /*15e0*/  IMAD.U32 R11, RZ, RZ, UR7 ;  /* 0x00000007ff0b7e24 */ /* 0x000fcc000f8e00ff */
[----:B------:R-:W2:Y:S01]  /*15f0*/  LDG.E.64 R10, desc[UR16][R10.64] ;  /* 0x000000100a0a7981 */ /* 0x000ea2000c1e1b00 */
[----:B------:R-:W-:Y:S01]  /*1600*/  ISETP.NE.AND P0, PT, R16, 0x1, PT ;  /* 0x000000011000780c */ /* 0x000fe20003f05270 */
[----:B--2---:R-:W-:-:S12]  /*1610*/  DFMA R22, R8, R10, R22 ;  /* 0x0000000a0816722b */ /* 0x004fd80000000016 */
[----:B------:R-:W-:Y:S05]  /*1620*/  @!P0 BRA `(.L_x_83) ;  /* 0x00000000002c8947 */ /* 0x000fea0003800000 */
[----:B------:R-:W-:Y:S01]  /*1630*/  MOV R8, UR6 ;  /* 0x0000000600087c02 */ /* 0x000fe20008000f00 */
[----:B------:R-:W-:Y:S01]  /*1640*/  IMAD.U32 R9, RZ, RZ, UR7 ;  /* 0x00000007ff097e24 */ /* 0x000fe2000f8e00ff */
[----:B------:R-:W-:Y:S01]  /*1650*/  ISETP.NE.AND P0, PT, R16, 0x2, PT ;  /* 0x000000021000780c */ /* 0x000fe20003f05270 */
[----:B------:R-:W2:Y:S01]  /*1660*/  LDG.E.64 R12, desc[UR16][R6.64+0x8] ;  /* 0x00000810060c7981 */ /* 0x000ea2000c1e1b00 */
[----:B------:R-:W-:-:S03]  /*1670*/  IMAD.U32 R10, RZ, RZ, UR6 ;  /* 0x00000006ff0a7e24 */ /* 0x000fc6000f8e00ff */
[----:B------:R-:W2:Y:S01]  /*1680*/  LDG.E.64 R8, desc[UR16][R8.64+0x8] ;  /* 0x0000081008087981 */ /* 0x000ea2000c1e1b00 */
[----:B------:R-:W-:-:S07]  /*1690*/  IMAD.U32 R11, RZ, RZ, UR7 ;  /* 0x00000007ff0b7e24 */ /* 0x000fce000f8e00ff */
[----:B------:R-:W3:Y:S04]  /*16a0*/  @P0 LDG.E.64 R6, desc[UR16][R6.64+0x10] ;  /* 0x0000101006060981 */ /* 0x000ee8000c1e1b00 */
[----:B------:R-:W3:Y:S01]  /*16b0*/  @P0 LDG.E.64 R10, desc[UR16][R10.64+0x10] ;  /* 0x000010100a0a0981 */ /* 0x000ee2000c1e1b00 */
[----:B--2---:R-:W-:-:S08]  /*16c0*/  DFMA R22, R12, R8, R22 ;  /* 0x000000080c16722b */ /* 0x004fd00000000016 */
[----:B---3--:R-:W-:-:S11]  /*16d0*/  @P0 DFMA R22, R6, R10, R22 ;  /* 0x0000000a0616022b */ /* 0x008fd60000000016 */
.L_x_83:
[----:B0-----:R-:W2:Y:S01]  /*16e0*/  LDG.E.64 R8, desc[UR16][R18.64] ;  /* 0x0000001012087981 */ /* 0x001ea2000c1e1b00 */
[----:B------:R-:W0:Y:S01]  /*16f0*/  LDC.64 R14, c[0x0][0x380] ;  /* 0x0000e000ff0e7b82 */ /* 0x000e220000000a00 */
[----:B------:R-:W-:-:S04]  /*1700*/  IMAD R7, R24, R4, UR9 ;  /* 0x0000000918077e24 */ /* 0x000fc8000f8e0204 */
[----:B0-----:R-:W-:-:S05]  /*1710*/  IMAD.WIDE R14, R7, 0x8, R14 ;  /* 0x00000008070e7825 */ /* 0x001fca00078e020e */
[----:B------:R-:W3:Y:S01]  /*1720*/  LDG.E.64 R6, desc[UR16][R14.64] ;  /* 0x000000100e067981 */ /* 0x000ee2000c1e1b00 */
[----:B------:R-:W-:Y:S01]  /*1730*/  IMAD.MOV.U32 R10, RZ, RZ, 0x1 ;  /* 0x00000001ff0a7424 */ /* 0x000fe200078e00ff */
[----:B------:R-:W-:Y:S01]  /*1740*/  BSSY.RECONVERGENT B1, `(.L_x_86) ;  /* 0x0000015000017945 */ /* 0x000fe20003800200 */
[----:B--2---:R-:W0:Y:S04]  /*1750*/  MUFU.RCP64H R11, R9 ;  /* 0x00000009000b7308 */ /* 0x004e280000001800 */
[----:B0-----:R-:W-:-:S08]  /*1760*/  DFMA R12, -R8, R10, 1 ;  /* 0x3ff00000080c742b */ /* 0x001fd0000000010a */
[----:B------:R-:W-:Y:S02]  /*1770*/  DFMA R12, R12, R12, R12 ;  /* 0x0000000c0c0c722b */ /* 0x000fe4000000000c */
[----:B---3--:R-:W-:-:S06]  /*1780*/  DADD R22, R6, -R22 ;  /* 0x0000000006167229 */ /* 0x008fcc0000000816 */
[----:B------:R-:W-:-:S04]  /*1790*/  DFMA R10, R10, R12, R10 ;  /* 0x0000000c0a0a722b */ /* 0x000fc8000000000a */
[----:B------:R-:W-:-:S04]  /*17a0*/  FSETP.GEU.AND P2, PT, |R23|, 6.5827683646048100446e-37, PT ;  /* 0x036000001700780b */ /* 0x000fc80003f4e200 */
        /* <DEDUP_REMOVED lines=8> */
[----:B------:R-:W-:Y:S01]  /*1830*/  MOV R12, R22 ;  /* 0x00000016000c7202 */ /* 0x000fe20000000f00 */
[----:B------:R-:W-:Y:S01]  /*1840*/  IMAD.MOV.U32 R13, RZ, RZ, R23 ;  /* 0x000000ffff0d7224 */ /* 0x000fe200078e0017 */
[----:B------:R-:W-:-:S07]  /*1850*/  MOV R4, 0x1870 ;  /* 0x0000187000047802 */ /* 0x000fce0000000f00 */
[----:B------:R-:W-:Y:S05]  /*1860*/  CALL.REL.NOINC `($__internal_2_$__cuda_sm20_div_rn_f64_full) ;  /* 0x0000000000347944 */ /* 0x000fea0003c00000 */
[----:B------:R-:W-:Y:S02]  /*1870*/  IMAD.MOV.U32 R6, RZ, RZ, R8 ;  /* 0x000000ffff067224 */ /* 0x000fe400078e0008 */
[----:B------:R-:W-:-:S07]  /*1880*/  IMAD.MOV.U32 R7, RZ, RZ, R9 ;  /* 0x000000ffff077224 */ /* 0x000fce00078e0009 */
.L_x_87:
[----:B------:R-:W-:Y:S05]  /*1890*/  BSYNC.RECONVERGENT B1 ;  /* 0x0000000000017941 */ /* 0x000fea0003800200 */
.L_x_86:
[----:B------:R1:W-:Y:S01]  /*18a0*/  STG.E.64 desc[UR16][R14.64], R6 ;  /* 0x000000060e007986 */ /* 0x0003e2000c101b10 */
[----:B------:R-:W-:Y:S05]  /*18b0*/  @!P1 BRA `(.L_x_88) ;  /* 0xfffffff400189947 */ /* 0x000fea000383ffff */
.L_x_75:
[----:B------:R-:W-:Y:S05]  /*18c0*/  BSYNC.RECONVERGENT B0 ;  /* 0x0000000000007941 */ /* 0x000fea0003800200 */
.L_x_74:
[----:B------:R-:W-:Y:S01]  /*18d0*/  BAR.SYNC.DEFER_BLOCKING 0x0 ;  /* 0x0000000000007b1d */ /* 0x000fe20000010000 */
[----:B------:R-:W-:Y:S01]  /*18e0*/  UISETP.GE.AND UP0, UPT, UR8, UR5, UPT ;  /* 0x000000050800728c */ /* 0x000fe2000bf06270 */
[----:B------:R-:W-:Y:S01]  /*18f0*/  VIADD R0, R0, 0x1 ;  /* 0x0000000100007836 */ /* 0x000fe20000000000 */
[----:B------:R-:W-:Y:S01]  /*1900*/  IADD3 R2, PT, PT, R2, 0x1, RZ ;  /* 0x0000000102027810 */ /* 0x000fe20007ffe0ff */
[----:B------:R-:W-:-:S06]  /*1910*/  UIADD3 UR4, UPT, UPT, UR4, 0x1, URZ ;  /* 0x0000000104047890 */ /* 0x000fcc000fffe0ff */
[----:B------:R-:W-:Y:S06]  /*1920*/  BRA.U !UP0, `(.L_x_89) ;  /* 0xffffffe508f07547 */ /* 0x000fec000b83ffff */
[----:B------:R-:W-:Y:S05]  /*1930*/  EXIT ;  /* 0x000000000000794d */ /* 0x000fea0003800000 */
        .weak           $__internal_2_$__cuda_sm20_div_rn_f64_full
        .type           $__internal_2_$__cuda_sm20_div_rn_f64_full,@function
        .size           $__internal_2_$__cuda_sm20_div_rn_f64_full,($__internal_3_$__cuda_sm20_dsqrt_rn_f64_mediumpath_v1 - $__internal_2_$__cuda_sm20_div_rn_f64_full)
$__internal_2_$__cuda_sm20_div_rn_f64_full:
[----:B------:R-:W-:Y:S01]  /*1940*/  FSETP.GEU.AND P3, PT, |R13|, 1.469367938527859385e-39, PT ;  /* 0x001000000d00780b */ /* 0x000fe20003f6e200 */
[----:B------:R-:W-:Y:S01]  /*1950*/  BSSY.RECONVERGENT B3, `(.L_x_90) ;  /* 0x0000056000037945 */ /* 0x000fe20003800200 */
[C---:B------:R-:W-:Y:S02]  /*1960*/  FSETP.GEU.AND P0, PT, |R9|.reuse, 1.469367938527859385e-39, PT ;  /* 0x001000000900780b */ /* 0x040fe40003f0e200 */
[----:B------:R-:W-:Y:S02]  /*1970*/  LOP3.LUT R10, R9, 0x800fffff, RZ, 0xc0, !PT ;  /* 0x800fffff090a7812 */ /* 0x000fe400078ec0ff */
[----:B------:R-:W-:Y:S02]  /*1980*/  LOP3.LUT R6, R13, 0x7ff00000, RZ, 0xc0, !PT ;  /* 0x7ff000000d067812 */ /* 0x000fe400078ec0ff */
[----:B------:R-:W-:Y:S01]  /*1990*/  LOP3.LUT R11, R10, 0x3ff00000, RZ, 0xfc, !PT ;  /* 0x3ff000000a0b7812 */ /* 0x000fe200078efcff */
[----:B------:R-:W-:Y:S01]  /*19a0*/  IMAD.MOV.U32 R10, RZ, RZ, R8 ;  /* 0x000000ffff0a7224 */ /* 0x000fe200078e0008 */
[C---:B------:R-:W-:Y:S01]  /*19b0*/  LOP3.LUT R25, R9.reuse, 0x7ff00000, RZ, 0xc0, !PT ;  /* 0x7ff0000009197812 */ /* 0x040fe200078ec0ff */
[----:B------:R-:W-:Y:S01]  /*19c0*/  IMAD.MOV.U32 R24, RZ, RZ, R6 ;  /* 0x000000ffff187224 */ /* 0x000fe200078e0006 */
[----:B------:R-:W-:Y:S01]  /*19d0*/  MOV R22, 0x1 ;  /* 0x0000000100167802 */ /* 0x000fe20000000f00 */
[----:B------:R-:W-:Y:S01]  /*19e0*/  @!P3 IMAD.MOV.U32 R28, RZ, RZ, RZ ;  /* 0x000000ffff1cb224 */ /* 0x000fe200078e00ff */
[----:B------:R-:W-:Y:S01]  /*19f0*/  @!P3 LOP3.LUT R7, R9, 0x7ff00000, RZ, 0xc0, !PT ;  /* 0x7ff000000907b812 */ /* 0x000fe200078ec0ff */
[----:B------:R-:W-:Y:S01]  /*1a00*/  @!P0 DMUL R10, R8, 8.98846567431157953865e+307 ;  /* 0x7fe00000080a8828 */ /* 0x000fe20000000000 */
[----:B------:R-:W-:-:S02]  /*1a10*/  ISETP.GE.U32.AND P2, PT, R6, R25, PT ;  /* 0x000000190600720c */ /* 0x000fc40003f46070 */
[----:B------:R-:W-:Y:S01]  /*1a20*/  @!P3 ISETP.GE.U32.AND P4, PT, R6, R7, PT ;  /* 0x000000070600b20c */ /* 0x000fe20003f86070 */
[----:B------:R-:W-:Y:S02]  /*1a30*/  IMAD.MOV.U32 R7, RZ, RZ, 0x1ca00000 ;  /* 0x1ca00000ff077424 */ /* 0x000fe400078e00ff */
[----:B------:R-:W0:Y:S03]  /*1a40*/  MUFU.RCP64H R23, R11 ;  /* 0x0000000b00177308 */ /* 0x000e260000001800 */
[C---:B------:R-:W-:Y:S02]  /*1a50*/  @!P3 SEL R29, R7.reuse, 0x63400000, !P4 ;  /* 0x63400000071db807 */ /* 0x040fe40006000000 */
[----:B------:R-:W-:Y:S02]  /*1a60*/  SEL R21, R7, 0x63400000, !P2 ;  /* 0x6340000007157807 */ /* 0x000fe40005000000 */
[----:B------:R-:W-:-:S02]  /*1a70*/  @!P3 LOP3.LUT R20, R29, 0x80000000, R13, 0xf8, !PT ;  /* 0x800000001d14b812 */ /* 0x000fc400078ef80d */
[----:B------:R-:W-:Y:S02]  /*1a80*/  LOP3.LUT R21, R21, 0x800fffff, R13, 0xf8, !PT ;  /* 0x800fffff15157812 */ /* 0x000fe400078ef80d */
[----:B------:R-:W-:Y:S01]  /*1a90*/  @!P3 LOP3.LUT R29, R20, 0x100000, RZ, 0xfc, !PT ;  /* 0x00100000141db812 */ /* 0x000fe200078efcff */
[----:B------:R-:W-:Y:S01]  /*1aa0*/  IMAD.MOV.U32 R20, RZ, RZ, R12 ;  /* 0x000000ffff147224 */ /* 0x000fe200078e000c */
[----:B------:R-:W-:-:S05]  /*1ab0*/  @!P0 LOP3.LUT R25, R11, 0x7ff00000, RZ, 0xc0, !PT ;  /* 0x7ff000000b198812 */ /* 0x000fca00078ec0ff */
[----:B------:R-:W-:Y:S02]  /*1ac0*/  @!P3 DFMA R20, R20, 2, -R28 ;  /* 0x400000001414b82b */ /* 0x000fe4000000081c */
[----:B0-----:R-:W-:-:S08]  /*1ad0*/  DFMA R28, R22, -R10, 1 ;  /* 0x3ff00000161c742b */ /* 0x001fd0000000080a */
[----:B------:R-:W-:Y:S01]  /*1ae0*/  DFMA R28, R28, R28, R28 ;  /* 0x0000001c1c1c722b */ /* 0x000fe2000000001c */
[----:B------:R-:W-:-:S05]  /*1af0*/  @!P3 LOP3.LUT R24, R21, 0x7ff00000, RZ, 0xc0, !PT ;  /* 0x7ff000001518b812 */ /* 0x000fca00078ec0ff */
[----:B------:R-:W-:Y:S02]  /*1b00*/  VIADD R26, R24, 0xffffffff ;  /* 0xffffffff181a7836 */ /* 0x000fe40000000000 */
[----:B------:R-:W-:-:S03]  /*1b10*/  DFMA R22, R22, R28, R22 ;  /* 0x0000001c1616722b */ /* 0x000fc60000000016 */
[----:B------:R-:W-:Y:S01]  /*1b20*/  ISETP.GT.U32.AND P0, PT, R26, 0x7feffffe, PT ;  /* 0x7feffffe1a00780c */ /* 0x000fe20003f04070 */
[----:B------:R-:W-:-:S04]  /*1b30*/  VIADD R26, R25, 0xffffffff ;  /* 0xffffffff191a7836 */ /* 0x000fc80000000000 */
[----:B------:R-:W-:Y:S01]  /*1b40*/  DFMA R30, R22, -R10, 1 ;  /* 0x3ff00000161e742b */ /* 0x000fe2000000080a */
[----:B------:R-:W-:-:S07]  /*1b50*/  ISETP.GT.U32.OR P0, PT, R26, 0x7feffffe, P0 ;  /* 0x7feffffe1a00780c */ /* 0x000fce0000704470 */
[----:B------:R-:W-:-:S08]  /*1b60*/  DFMA R30, R22, R30, R22 ;  /* 0x0000001e161e722b */ /* 0x000fd00000000016 */
[----:B------:R-:W-:-:S08]  /*1b70*/  DMUL R28, R30, R20 ;  /* 0x000000141e1c7228 */ /* 0x000fd00000000000 */
[----:B------:R-:W-:-:S08]  /*1b80*/  DFMA R22, R28, -R10, R20 ;  /* 0x8000000a1c16722b */ /* 0x000fd00000000014 */
[----:B------:R-:W-:Y:S01]  /*1b90*/  DFMA R22, R30, R22, R28 ;  /* 0x000000161e16722b */ /* 0x000fe2000000001c */
[----:B------:R-:W-:Y:S10]  /*1ba0*/  @P0 BRA `(.L_x_91) ;  /* 0x00000000006c0947 */ /* 0x000ff40003800000 */
[----:B------:R-:W-:-:S04]  /*1bb0*/  LOP3.LUT R13, R9, 0x7ff00000, RZ, 0xc0, !PT ;  /* 0x7ff00000090d7812 */ /* 0x000fc800078ec0ff */
[CC--:B------:R-:W-:Y:S02]  /*1bc0*/  VIADDMNMX R12, R6.reuse, -R13.reuse, 0xb9600000, !PT ;  /* 0xb9600000060c7446 */ /* 0x0c0fe4000780090d */
[----:B------:R-:W-:Y:S02]  /*1bd0*/  ISETP.GE.U32.AND P0, PT, R6, R13, PT ;  /* 0x0000000d0600720c */ /* 0x000fe40003f06070 */
[----:B------:R-:W-:Y:S02]  /*1be0*/  VIMNMX R12, PT, PT, R12, 0x46a00000, PT ;  /* 0x46a000000c0c7848 */ /* 0x000fe40003fe0100 */
[----:B------:R-:W-:-:S05]  /*1bf0*/  SEL R7, R7, 0x63400000, !P0 ;  /* 0x6340000007077807 */ /* 0x000fca0004000000 */
[----:B------:R-:W-:Y:S02]  /*1c00*/  IMAD.IADD R24, R12, 0x1, -R7 ;  /* 0x000000010c187824 */ /* 0x000fe400078e0a07 */
[----:B------:R-:W-:-:S03]  /*1c10*/  IMAD.MOV.U32 R12, RZ, RZ, RZ ;  /* 0x000000ffff0c7224 */ /* 0x000fc600078e00ff */
[----:B------:R-:W-:-:S06]  /*1c20*/  IADD3 R13, PT, PT, R24, 0x7fe00000, RZ ;  /* 0x7fe00000180d7810 */ /* 0x000fcc0007ffe0ff */
        /* <DEDUP_REMOVED lines=9> */
[----:B------:R-:W-:Y:S01]  /*1cc0*/  IMAD.MOV R9, RZ, RZ, -R24 ;  /* 0x000000ffff097224 */ /* 0x000fe200078e0a18 */
[----:B------:R-:W-:Y:S01]  /*1cd0*/  DMUL.RP R12, R22, R12 ;  /* 0x0000000c160c7228 */ /* 0x000fe20000008000 */
[----:B------:R-:W-:-:S06]  /*1ce0*/  IMAD.MOV.U32 R8, RZ, RZ, RZ ;  /* 0x000000ffff087224 */ /* 0x000fcc00078e00ff */
[----:B------:R-:W-:-:S06]  /*1cf0*/  DFMA R8, R6, -R8, R22 ;  /* 0x800000080608722b */ /* 0x000fcc0000000016 */
[----:B------:R-:W-:-:S04]  /*1d00*/  IADD3 R8, PT, PT, -R24, -0x43300000, RZ ;  /* 0xbcd0000018087810 */ /* 0x000fc80007ffe1ff */
[----:B------:R-:W-:Y:S02]  /*1d10*/  FSETP.NEU.AND P0, PT, |R9|, R8, PT ;  /* 0x000000080900720b */ /* 0x000fe40003f0d200 */
[----:B------:R-:W-:Y:S02]  /*1d20*/  LOP3.LUT R9, R13, R10, RZ, 0x3c, !PT ;  /* 0x0000000a0d097212 */ /* 0x000fe400078e3cff */
[----:B------:R-:W-:Y:S02]  /*1d30*/  FSEL R6, R12, R6, !P0 ;  /* 0x000000060c067208 */ /* 0x000fe40004000000 */
[----:B------:R-:W-:Y:S01]  /*1d40*/  FSEL R7, R9, R7, !P0 ;  /* 0x0000000709077208 */ /* 0x000fe20004000000 */
[----:B------:R-:W-:Y:S06]  /*1d50*/  BRA `(.L_x_92) ;  /* 0x0000000000547947 */ /* 0x000fec0003800000 */
.L_x_91:
        /* <DEDUP_REMOVED lines=16> */
.L_x_94:
[----:B------:R-:W-:Y:S02]  /*1e60*/  LOP3.LUT R7, R9, 0x80000, RZ, 0xfc, !PT ;  /* 0x0008000009077812 */ /* 0x000fe400078efcff */
[----:B------:R-:W-:Y:S01]  /*1e70*/  MOV R6, R8 ;  /* 0x0000000800067202 */ /* 0x000fe20000000f00 */
[----:B------:R-:W-:Y:S06]  /*1e80*/  BRA `(.L_x_92) ;  /* 0x0000000000087947 */ /* 0x000fec0003800000 */
.L_x_93:
[----:B------:R-:W-:Y:S01]  /*1e90*/  LOP3.LUT R7, R13, 0x80000, RZ, 0xfc, !PT ;  /* 0x000800000d077812 */ /* 0x000fe200078efcff */
[----:B------:R-:W-:-:S07]  /*1ea0*/  IMAD.MOV.U32 R6, RZ, RZ, R12 ;  /* 0x000000ffff067224 */ /* 0x000fce00078e000c */
.L_x_92:
[----:B------:R-:W-:Y:S05]  /*1eb0*/  BSYNC.RECONVERGENT B3 ;  /* 0x0000000000037941 */ /* 0x000fea0003800200 */
.L_x_90:
[----:B------:R-:W-:Y:S02]  /*1ec0*/  IMAD.MOV.U32 R8, RZ, RZ, R6 ;  /* 0x000000ffff087224 */ /* 0x000fe400078e0006 */
[----:B------:R-:W-:Y:S01]  /*1ed0*/  IMAD.MOV.U32 R9, RZ, RZ, R7 ;  /* 0x000000ffff097224 */ /* 0x000fe200078e0007 */
[----:B------:R-:W-:Y:S01]  /*1ee0*/  MOV R7, 0x0 ;  /* 0x0000000000077802 */ /* 0x000fe20000000f00 */
[----:B------:R-:W-:-:S04]  /*1ef0*/  IMAD.MOV.U32 R6, RZ, RZ, R4 ;  /* 0x000000ffff067224 */ /* 0x000fc800078e0004 */
[----:B------:R-:W-:Y:S05]  /*1f00*/  RET.REL.NODEC R6 `(_Z28cholesky_decomposition_chunkPdiii) ;  /* 0xffffffe0063c7950 */ /* 0x000fea0003c3ffff */
        .weak           $__internal_3_$__cuda_sm20_dsqrt_rn_f64_mediumpath_v1
        .type           $__internal_3_$__cuda_sm20_dsqrt_rn_f64_mediumpath_v1,@function
        .size           $__internal_3_$__cuda_sm20_dsqrt_rn_f64_mediumpath_v1,(.L_x_120 - $__internal_3_$__cuda_sm20_dsqrt_rn_f64_mediumpath_v1)
$__internal_3_$__cuda_sm20_dsqrt_rn_f64_mediumpath_v1:
[----:B------:R-:W-:Y:S01]  /*1f10*/  ISETP.GE.U32.AND P0, PT, R6, -0x3400000, PT ;  /* 0xfcc000000600780c */ /* 0x000fe20003f06070 */
[----:B------:R-:W-:Y:S01]  /*1f20*/  IMAD.MOV.U32 R6, RZ, RZ, R10 ;  /* 0x000000ffff067224 */ /* 0x000fe200078e000a */
[----:B------:R-:W-:Y:S01]  /*1f30*/  MOV R10, R14 ;  /* 0x0000000e000a7202 */ /* 0x000fe20000000f00 */
[----:B------:R-:W-:Y:S02]  /*1f40*/  IMAD.MOV.U32 R7, RZ, RZ, R11 ;  /* 0x000000ffff077224 */ /* 0x000fe400078e000b */
[----:B------:R-:W-:Y:S02]  /*1f50*/  IMAD.MOV.U32 R16, RZ, RZ, R20 ;  /* 0x000000ffff107224 */ /* 0x000fe400078e0014 */
[----:B------:R-:W-:-:S06]  /*1f60*/  IMAD.MOV.U32 R11, RZ, RZ, R15 ;  /* 0x000000ffff0b7224 */ /* 0x000fcc00078e000f */
[----:B------:R-:W-:Y:S05]  /*1f70*/  @!P0 BRA `(.L_x_95) ;  /* 0x0000000000208947 */ /* 0x000fea0003800000 */
[----:B------:R-:W-:-:S10]  /*1f80*/  DFMA.RM R10, R10, R16, R12 ;  /* 0x000000100a0a722b */ /* 0x000fd4000000400c */
[----:B------:R-:W-:-:S05]  /*1f90*/  IADD3 R12, P0, PT, R10, 0x1, RZ ;  /* 0x000000010a0c7810 */ /* 0x000fca0007f1e0ff */
[----:B------:R-:W-:-:S06]  /*1fa0*/  IMAD.X R13, RZ, RZ, R11, P0 ;  /* 0x000000ffff0d7224 */ /* 0x000fcc00000e060b */
[----:B------:R-:W-:-:S08]  /*1fb0*/  DFMA.RP R6, -R10, R12, R6 ;  /* 0x0000000c0a06722b */ /* 0x000fd00000008106 */
[----:B------:R-:W-:-:S06]  /*1fc0*/  DSETP.GT.AND P0, PT, R6, RZ, PT ;  /* 0x000000ff0600722a */ /* 0x000fcc0003f04000 */
[----:B------:R-:W-:Y:S02]  /*1fd0*/  FSEL R10, R12, R10, P0 ;  /* 0x0000000a0c0a7208 */ /* 0x000fe40000000000 */
[----:B------:R-:W-:Y:S01]  /*1fe0*/  FSEL R11, R13, R11, P0 ;  /* 0x0000000b0d0b7208 */ /* 0x000fe20000000000 */
[----:B------:R-:W-:Y:S06]  /*1ff0*/  BRA `(.L_x_96) ;  /* 0x0000000000647947 */ /* 0x000fec0003800000 */
.L_x_95:
[----:B------:R-:W-:-:S14]  /*2000*/  DSETP.NE.AND P0, PT, R6, RZ, PT ;  /* 0x000000ff0600722a */ /* 0x000fdc0003f05000 */
[----:B------:R-:W-:Y:S05]  /*2010*/  @!P0 BRA `(.L_x_97) ;  /* 0x0000000000588947 */ /* 0x000fea0003800000 */
[----:B------:R-:W-:-:S13]  /*2020*/  ISETP.GE.AND P0, PT, R7, RZ, PT ;  /* 0x000000ff0700720c */ /* 0x000fda0003f06270 */
[----:B------:R-:W-:Y:S01]  /*2030*/  @!P0 IMAD.MOV.U32 R10, RZ, RZ, 0x0 ;  /* 0x00000000ff0a8424 */ /* 0x000fe200078e00ff */
[----:B------:R-:W-:Y:S01]  /*2040*/  @!P0 MOV R11, 0xfff80000 ;  /* 0xfff80000000b8802 */ /* 0x000fe20000000f00 */
[----:B------:R-:W-:Y:S06]  /*2050*/  @!P0 BRA `(.L_x_96) ;  /* 0x00000000004c8947 */ /* 0x000fec0003800000 */
[----:B------:R-:W-:-:S13]  /*2060*/  ISETP.GT.AND P0, PT, R7, 0x7fefffff, PT ;  /* 0x7fefffff0700780c */ /* 0x000fda0003f04270 */
[----:B------:R-:W-:Y:S05]  /*2070*/  @P0 BRA `(.L_x_97) ;  /* 0x0000000000400947 */ /* 0x000fea0003800000 */
[----:B------:R-:W-:Y:S01]  /*2080*/  DMUL R6, R6, 8.11296384146066816958e+31 ;  /* 0x4690000006067828 */ /* 0x000fe20000000000 */
[----:B------:R-:W-:Y:S02]  /*2090*/  IMAD.MOV.U32 R10, RZ, RZ, RZ ;  /* 0x000000ffff0a7224 */ /* 0x000fe400078e00ff */
[----:B------:R-:W-:Y:S02]  /*20a0*/  IMAD.MOV.U32 R14, RZ, RZ, 0x0 ;  /* 0x00000000ff0e7424 */ /* 0x000fe400078e00ff */
[----:B------:R-:W-:Y:S01]  /*20b0*/  IMAD.MOV.U32 R15, RZ, RZ, 0x3fd80000 ;  /* 0x3fd80000ff0f7424 */ /* 0x000fe200078e00ff */
[----:B------:R-:W0:Y:S02]  /*20c0*/  MUFU.RSQ64H R11, R7 ;  /* 0x00000007000b7308 */ /* 0x000e240000001c00 */
[----:B0-----:R-:W-:-:S08]  /*20d0*/  DMUL R12, R10, R10 ;  /* 0x0000000a0a0c7228 */ /* 0x001fd00000000000 */
[----:B------:R-:W-:-:S08]  /*20e0*/  DFMA R12, R6, -R12, 1 ;  /* 0x3ff00000060c742b */ /* 0x000fd0000000080c */
[----:B------:R-:W-:Y:S02]  /*20f0*/  DFMA R14, R12, R14, 0.5 ;  /* 0x3fe000000c0e742b */ /* 0x000fe4000000000e */
[----:B------:R-:W-:-:S08]  /*2100*/  DMUL R12, R10, R12 ;  /* 0x0000000c0a0c7228 */ /* 0x000fd00000000000 */
[----:B------:R-:W-:-:S08]  /*2110*/  DFMA R12, R14, R12, R10 ;  /* 0x0000000c0e0c722b */ /* 0x000fd0000000000a */
[----:B------:R-:W-:Y:S02]  /*2120*/  DMUL R10, R6, R12 ;  /* 0x0000000c060a7228 */ /* 0x000fe40000000000 */
[----:B------:R-:W-:-:S06]  /*2130*/  IADD3 R13, PT, PT, R13, -0x100000, RZ ;  /* 0xfff000000d0d7810 */ /* 0x000fcc0007ffe0ff */
[----:B------:R-:W-:-:S08]  /*2140*/  DFMA R14, R10, -R10, R6 ;  /* 0x8000000a0a0e722b */ /* 0x000fd00000000006 */
[----:B------:R-:W-:-:S10]  /*2150*/  DFMA R10, R12, R14, R10 ;  /* 0x0000000e0c0a722b */ /* 0x000fd4000000000a */
[----:B------:R-:W-:Y:S01]  /*2160*/  VIADD R11, R11, 0xfcb00000 ;  /* 0xfcb000000b0b7836 */ /* 0x000fe20000000000 */
[----:B------:R-:W-:Y:S06]  /*2170*/  BRA `(.L_x_96) ;  /* 0x0000000000047947 */ /* 0x000fec0003800000 */
.L_x_97:
[----:B------:R-:W-:-:S11]  /*2180*/  DADD R10, R6, R6 ;  /* 0x00000000060a7229 */ /* 0x000fd60000000006 */
.L_x_96:
[----:B------:R-:W-:-:S04]  /*2190*/  IMAD.MOV.U32 R9, RZ, RZ, 0x0 ;  /* 0x00000000ff097424 */ /* 0x000fc800078e00ff */
[----:B------:R-:W-:Y:S05]  /*21a0*/  RET.REL.NODEC R8 `(_Z28cholesky_decomposition_chunkPdiii) ;  /* 0xffffffdc08947950 */ /* 0x000fea0003c3ffff */
.L_x_98:
        /* <DEDUP_REMOVED lines=13> */
.L_x_120:


//--------------------- .text._Z18add_noise_diagonalPdid --------------------------
	.section	.text._Z18add_noise_diagonalPdid,"ax",@progbits
	.align	128
        .global         _Z18add_noise_diagonalPdid
        .type           _Z18add_noise_diagonalPdid,@function
        .size           _Z18add_noise_diagonalPdid,(.L_x_128 - _Z18add_noise_diagonalPdid)
        .other          _Z18add_noise_diagonalPdid,@"STO_CUDA_ENTRY STV_DEFAULT"
_Z18add_noise_diagonalPdid:
.text._Z18add_noise_diagonalPdid:
        /* <DEDUP_REMOVED lines=8> */
[----:B------:R-:W0:Y:S01]  /*0080*/  LDC.64 R2, c[0x0][0x380] ;  /* 0x0000e000ff027b82 */ /* 0x000e220000000a00 */
[----:B------:R-:W1:Y:S01]  /*0090*/  LDCU.64 UR4, c[0x0][0x358] ;  /* 0x00006b00ff0477ac */ /* 0x000e620008000a00 */
[----:B------:R-:W-:Y:S01]  /*00a0*/  IMAD R5, R0, UR6, R0 ;  /* 0x0000000600057c24 */ /* 0x000fe2000f8e0200 */
[----:B------:R-:W2:Y:S03]  /*00b0*/  LDCU.64 UR8, c[0x0][0x390] ;  /* 0x00007200ff0877ac */ /* 0x000ea60008000a00 */
[----:B0-----:R-:W-:-:S05]  /*00c0*/  IMAD.WIDE R2, R5, 0x8, R2 ;  /* 0x0000000805027825 */ /* 0x001fca00078e0202 */
[----:B-1----:R-:W2:Y:S02]  /*00d0*/  LDG.E.64 R4, desc[UR4][R2.64] ;  /* 0x0000000402047981 */ /* 0x002ea4000c1e1b00 */
[----:B--2---:R-:W-:-:S07]  /*00e0*/  DADD R4, R4, UR8 ;  /* 0x0000000804047e29 */ /* 0x004fce0008000000 */
[----:B------:R-:W-:Y:S01]  /*00f0*/  STG.E.64 desc[UR4][R2.64], R4 ;  /* 0x0000000402007986 */ /* 0x000fe2000c101b04 */
[----:B------:R-:W-:Y:S05]  /*0100*/  EXIT ;  /* 0x000000000000794d */ /* 0x000fea0003800000 */
.L_x_99:
        /* <DEDUP_REMOVED lines=15> */
.L_x_128:


//--------------------- .text._Z28compute_cosine_kernel_matrixPdS_S_iddd --------------------------
	.section	.text._Z28compute_cosine_kernel_matrixPdS_S_iddd,"ax",@progbits
	.align	128
        .global         _Z28compute_cosine_kernel_matrixPdS_S_iddd
        .type           _Z28compute_cosine_kernel_matrixPdS_S_iddd,@function
        .size           _Z28compute_cosine_kernel_matrixPdS_S_iddd,(.L_x_121 - _Z28compute_cosine_kernel_matrixPdS_S_iddd)
        .other          _Z28compute_cosine_kernel_matrixPdS_S_iddd,@"STO_CUDA_ENTRY STV_DEFAULT"
_Z28compute_cosine_kernel_matrixPdS_S_iddd:
.text._Z28compute_cosine_kernel_matrixPdS_S_iddd:
[----:B------:R-:W0:Y:S01]  /*0000*/  LDC R1, c[0x0][0x37c] ;  /* 0x0000df00ff017b82 */ /* 0x000e220000000800 */
[----:B------:R-:W1:Y:S07]  /*0010*/  S2R R3, SR_TID.Y ;  /* 0x0000000000037919 */ /* 0x000e6e0000002200 */
[----:B------:R-:W1:Y:S01]  /*0020*/  S2UR UR4, SR_CTAID.Y ;  /* 0x00000000000479c3 */ /* 0x000e620000002600 */
[----:B------:R-:W2:Y:S01]  /*0030*/  LDCU UR6, c[0x0][0x398] ;  /* 0x00007300ff0677ac */ /* 0x000ea20008000800 */
[----:B0-----:R-:W-:Y:S01]  /*0040*/  VIADD R1, R1, 0xffffffd8 ;  /* 0xffffffd801017836 */ /* 0x001fe20000000000 */
[----:B------:R-:W0:Y:S05]  /*0050*/  S2R R5, SR_TID.X ;  /* 0x0000000000057919 */ /* 0x000e2a0000002100 */
[----:B------:R-:W1:Y:S08]  /*0060*/  LDC R2, c[0x0][0x364] ;  /* 0x0000d900ff027b82 */ /* 0x000e700000000800 */
[----:B------:R-:W0:Y:S08]  /*0070*/  S2UR UR5, SR_CTAID.X ;  /* 0x00000000000579c3 */ /* 0x000e300000002500 */
[----:B------:R-:W0:Y:S01]  /*0080*/  LDC R0, c[0x0][0x360] ;  /* 0x0000d800ff007b82 */ /* 0x000e220000000800 */
[----:B-1----:R-:W-:-:S02]  /*0090*/  IMAD R2, R2, UR4, R3 ;  /* 0x0000000402027c24 */ /* 0x002fc4000f8e0203 */
[----:B0-----:R-:W-:-:S05]  /*00a0*/  IMAD R3, R0, UR5, R5 ;  /* 0x0000000500037c24 */ /* 0x001fca000f8e0205 */
[----:B------:R-:W-:-:S04]  /*00b0*/  VIMNMX R0, PT, PT, R2, R3, !PT ;  /* 0x0000000302007248 */ /* 0x000fc80007fe0100 */
[----:B--2---:R-:W-:-:S13]  /*00c0*/  ISETP.GE.AND P0, PT, R0, UR6, PT ;  /* 0x0000000600007c0c */ /* 0x004fda000bf06270 */
[----:B------:R-:W-:Y:S05]  /*00d0*/  @P0 EXIT ;  /* 0x000000000000094d */ /* 0x000fea0003800000 */
[----:B------:R-:W0:Y:S01]  /*00e0*/  LDC.64 R6, c[0x0][0x388] ;  /* 0x0000e200ff067b82 */ /* 0x000e220000000a00 */
[----:B------:R-:W1:Y:S01]  /*00f0*/  LDCU.64 UR4, c[0x0][0x358] ;  /* 0x00006b00ff0477ac */ /* 0x000e620008000a00 */
[----:B------:R-:W2:Y:S06]  /*0100*/  LDCU.64 UR6, c[0x0][0x3a8] ;  /* 0x00007500ff0677ac */ /* 0x000eac0008000a00 */
[----:B------:R-:W3:Y:S01]  /*0110*/  LDC.64 R16, c[0x0][0x390] ;  /* 0x0000e400ff107b82 */ /* 0x000ee20000000a00 */
[----:B0-----:R-:W-:-:S04]  /*0120*/  IMAD.WIDE.U32 R4, R2, 0x8, R6 ;  /* 0x0000000802047825 */ /* 0x001fc800078e0006 */
[----:B------:R-:W-:Y:S02]  /*0130*/  IMAD.WIDE R6, R3, 0x8, R6 ;  /* 0x0000000803067825 */ /* 0x000fe400078e0206 */
[----:B-1----:R-:W4:Y:S04]  /*0140*/  LDG.E.64 R4, desc[UR4][R4.64] ;  /* 0x0000000404047981 */ /* 0x002f28000c1e1b00 */
[----:B------:R-:W4:Y:S01]  /*0150*/  LDG.E.64 R6, desc[UR4][R6.64] ;  /* 0x0000000406067981 */ /* 0x000f22000c1e1b00 */
[----:B---3--:R-:W-:-:S04]  /*0160*/  IMAD.WIDE.U32 R10, R2, 0x8, R16 ;  /* 0x00000008020a7825 */ /* 0x008fc800078e0010 */
[----:B------:R-:W-:Y:S02]  /*0170*/  IMAD.WIDE R16, R3, 0x8, R16 ;  /* 0x0000000803107825 */ /* 0x000fe400078e0210 */
[----:B------:R-:W3:Y:S04]  /*0180*/  LDG.E.64 R10, desc[UR4][R10.64] ;  /* 0x000000040a0a7981 */ /* 0x000ee8000c1e1b00 */
[----:B------:R-:W3:Y:S01]  /*0190*/  LDG.E.64 R14, desc[UR4][R16.64] ;  /* 0x00000004100e7981 */ /* 0x000ee2000c1e1b00 */
[----:B------:R-:W-:Y:S01]  /*01a0*/  BSSY.RECONVERGENT B0, `(.L_x_100) ;  /* 0x0000021000007945 */ /* 0x000fe20003800200 */
[----:B----4-:R-:W-:-:S08]  /*01b0*/  DADD R8, R4, -R6 ;  /* 0x0000000004087229 */ /* 0x010fd00000000806 */
[----:B--2---:R-:W-:Y:S02]  /*01c0*/  DMUL R8, R8, UR6 ;  /* 0x0000000608087c28 */ /* 0x004fe40008000000 */
[----:B---3--:R-:W-:-:S06]  /*01d0*/  DADD R14, R10, -R14 ;  /* 0x000000000a0e7229 */ /* 0x008fcc000000080e */
[----:B------:R-:W-:-:S14]  /*01e0*/  DSETP.NEU.AND P0, PT, |R8|, +INF , PT ;  /* 0x7ff000000800742a */ /* 0x000fdc0003f0d200 */
        /* <DEDUP_REMOVED lines=22> */
[----:B------:R-:W-:Y:S05]  /*0350*/  CALL.REL.NOINC `($_Z28compute_cosine_kernel_matrixPdS_S_iddd$__internal_trig_reduction_slowpathd) ;  /* 0x0000000400a87944 */ /* 0x000fea0003c00000 */
[----:B------:R-:W-:Y:S02]  /*0360*/  IMAD.MOV.U32 R0, RZ, RZ, R6 ;  /* 0x000000ffff007224 */ /* 0x000fe400078e0006 */
[----:B------:R-:W-:Y:S02]  /*0370*/  IMAD.MOV.U32 R12, RZ, RZ, R8 ;  /* 0x000000ffff0c7224 */ /* 0x000fe400078e0008 */
[----:B------:R-:W-:-:S07]  /*0380*/  IMAD.MOV.U32 R13, RZ, RZ, R9 ;  /* 0x000000ffff0d7224 */ /* 0x000fce00078e0009 */
.L_x_103:
[----:B------:R-:W-:Y:S05]  /*0390*/  BSYNC.RECONVERGENT B1 ;  /* 0x0000000000017941 */ /* 0x000fea0003800200 */
.L_x_102:
[----:B------:R-:W-:-:S07]  /*03a0*/  VIADD R0, R0, 0x1 ;  /* 0x0000000100007836 */ /* 0x000fce0000000000 */
.L_x_101:
[----:B------:R-:W-:Y:S05]  /*03b0*/  BSYNC.RECONVERGENT B0 ;  /* 0x0000000000007941 */ /* 0x000fea0003800200 */
.L_x_100:
        /* <DEDUP_REMOVED lines=59> */
.L_x_107:
[----:B------:R-:W-:Y:S05]  /*0770*/  BSYNC.RECONVERGENT B1 ;  /* 0x0000000000017941 */ /* 0x000fea0003800200 */
.L_x_106:
[----:B------:R-:W-:-:S07]  /*0780*/  VIADD R0, R0, 0x1 ;  /* 0x0000000100007836 */ /* 0x000fce0000000000 */
.L_x_105:
[----:B------:R-:W-:Y:S05]  /*0790*/  BSYNC.RECONVERGENT B0 ;  /* 0x0000000000007941 */ /* 0x000fea0003800200 */
.L_x_104:
        /* <DEDUP_REMOVED lines=38> */
        .type           $_Z28compute_cosine_kernel_matrixPdS_S_iddd$__internal_trig_reduction_slowpathd,@function
        .size           $_Z28compute_cosine_kernel_matrixPdS_S_iddd$__internal_trig_reduction_slowpathd,(.L_x_121 - $_Z28compute_cosine_kernel_matrixPdS_S_iddd$__internal_trig_reduction_slowpathd)
$_Z28compute_cosine_kernel_matrixPdS_S_iddd$__internal_trig_reduction_slowpathd:
        /* <DEDUP_REMOVED lines=24> */
.L_x_112:
        /* <DEDUP_REMOVED lines=29> */
.L_x_111:
[----:B------:R-:W-:-:S07]  /*0d50*/  IMAD.MOV.U32 R21, RZ, RZ, R7 ;  /* 0x000000ffff157224 */ /* 0x000fce00078e0007 */
.L_x_110:
[----:B------:R-:W-:Y:S05]  /*0d60*/  BSYNC.RECONVERGENT B2 ;  /* 0x0000000000027941 */ /* 0x000fea0003800200 */
.L_x_109:
        /* <DEDUP_REMOVED lines=60> */
.L_x_114:
[----:B------:R-:W-:Y:S05]  /*1130*/  BSYNC.RECONVERGENT B2 ;  /* 0x0000000000027941 */ /* 0x000fea0003800200 */
.L_x_113:
        /* <DEDUP_REMOVED lines=36> */
.L_x_108:
[----:B------:R-:W-:Y:S02]  /*1380*/  IMAD.MOV.U32 R4, RZ, RZ, R0 ;  /* 0x000000ffff047224 */ /* 0x000fe400078e0000 */
[----:B------:R-:W-:-:S04]  /*1390*/  IMAD.MOV.U32 R5, RZ, RZ, 0x0 ;  /* 0x00000000ff057424 */ /* 0x000fc800078e00ff */
[----:B------:R-:W-:Y:S05]  /*13a0*/  RET.REL.NODEC R4 `(_Z28compute_cosine_kernel_matrixPdS_S_iddd) ;  /* 0xffffffec04147950 */ /* 0x000fea0003c3ffff */
.L_x_115:
        /* <DEDUP_REMOVED lines=13> */
.L_x_121:


//--------------------- .nv.global.init           --------------------------
	.section	.nv.global.init,"aw",@progbits
	.align	16
.nv.global.init:
	.type		__cudart_sin_cos_coeffs,@object
	.size		__cudart_sin_cos_coeffs,(__cudart_i2opi_d - __cudart_sin_cos_coeffs)
__cudart_sin_cos_coeffs:
        /*0000*/ 	.byte	0x46, 0xd2, 0xb0, 0x2c, 0xf1, 0xe5, 0x5a, 0xbe, 0x92, 0xe3, 0xac, 0x69, 0xe3, 0x1d, 0xc7, 0x3e
        /*0010*/ 	.byte	0xa1, 0x62, 0xdb, 0x19, 0xa0, 0x01, 0x2a, 0xbf, 0x18, 0x08, 0x11, 0x11, 0x11, 0x11, 0x81, 0x3f
        /*0020*/ 	.byte	0x54, 0x55, 0x55, 0x55, 0x55, 0x55, 0xc5, 0xbf, 0x00, 0x00, 0x00, 0x00, 0x00, 0x00, 0x00, 0x00
        /*0030*/ 	.byte	0x00, 0x00, 0x00, 0x00, 0x00, 0x00, 0x00, 0x00, 0x64, 0x81, 0xfd, 0x20, 0x83, 0xff, 0xa8, 0xbd
        /*0040*/ 	.byte	0x28, 0x85, 0xef, 0xc1, 0xa7, 0xee, 0x21, 0x3e, 0xd9, 0xe6, 0x06, 0x8e, 0x4f, 0x7e, 0x92, 0xbe
        /*0050*/ 	.byte	0xe9, 0xbc, 0xdd, 0x19, 0xa0, 0x01, 0xfa, 0x3e, 0x47, 0x5d, 0xc1, 0x16, 0x6c, 0xc1, 0x56, 0xbf
        /*0060*/ 	.byte	0x51, 0x55, 0x55, 0x55, 0x55, 0x55, 0xa5, 0x3f, 0x00, 0x00, 0x00, 0x00, 0x00, 0x00, 0xe0, 0xbf
        /*0070*/ 	.byte	0x00, 0x00, 0x00, 0x00, 0x00, 0x00, 0xf0, 0x3f, 0x00, 0x00, 0x00, 0x00, 0x00, 0x00, 0x00, 0x00
	.type		__cudart_i2opi_d,@object
	.size		__cudart_i2opi_d,(.L_0 - __cudart_i2opi_d)
__cudart_i2opi_d:
        /* <DEDUP_REMOVED lines=9> */
.L_0:


//--------------------- .nv.shared.reserved.0     --------------------------
	.section	.nv.shared.reserved.0,"aw",@nobits
	.weak		__nv_reservedSMEM_offset_0_alias
	.size		__nv_reservedSMEM_offset_0_alias, 0, 64
	.other		__nv_reservedSMEM_offset_0_alias,@"STO_CUDA_RESERVED_SHARED STV_DEFAULT"
__nv_reservedSMEM_offset_0_alias:
	.zero		0
	.zero		64


//--------------------- .nv.constant0._Z23predict_variance_kernelPdS_S_S_ii --------------------------
	.section	.nv.constant0._Z23predict_variance_kernelPdS_S_S_ii,"a",@progbits
	.sectionflags	@""
	.align	4
.nv.constant0._Z23predict_variance_kernelPdS_S_S_ii:
	.zero		936


//--------------------- .nv.constant0._Z14compute_K_starPdS_S_S_S_iiddd --------------------------
	.section	.nv.constant0._Z14compute_K_starPdS_S_S_S_iiddd,"a",@progbits
	.sectionflags	@""
	.align	4
.nv.constant0._Z14compute_K_starPdS_S_S_S_iiddd:
	.zero		968


//--------------------- .nv.constant0._Z19predict_mean_kernelPdS_S_ii --------------------------
	.section	.nv.constant0._Z19predict_mean_kernelPdS_S_ii,"a",@progbits
	.sectionflags	@""
	.align	4
.nv.constant0._Z19predict_mean_kernelPdS_S_ii:
	.zero		928


//--------------------- .nv.constant0._Z21backward_substitutionPdS_S_i --------------------------
	.section	.nv.constant0._Z21backward_substitutionPdS_S_i,"a",@progbits
	.sectionflags	@""
	.align	4
.nv.constant0._Z21backward_substitutionPdS_S_i:
	.zero		924


//--------------------- .nv.constant0._Z20forward_substitutionPdS_S_i --------------------------
	.section	.nv.constant0._Z20forward_substitutionPdS_S_i,"a",@progbits
	.sectionflags	@""
	.align	4
.nv.constant0._Z20forward_substitutionPdS_S_i:
	.zero		924


//--------------------- .nv.constant0._Z28cholesky_decomposition_chunkPdiii --------------------------
	.section	.nv.constant0._Z28cholesky_decomposition_chunkPdiii,"a",@progbits
	.sectionflags	@""
	.align	4
.nv.constant0._Z28cholesky_decomposition_chunkPdiii:
	.zero		916


//--------------------- .nv.constant0._Z18add_noise_diagonalPdid --------------------------
	.section	.nv.constant0._Z18add_noise_diagonalPdid,"a",@progbits
	.sectionflags	@""
	.align	4
.nv.constant0._Z18add_noise_diagonalPdid:
	.zero		920


//--------------------- .nv.constant0._Z28compute_cosine_kernel_matrixPdS_S_iddd --------------------------
	.section	.nv.constant0._Z28compute_cosine_kernel_matrixPdS_S_iddd,"a",@progbits
	.sectionflags	@""
	.align	4
.nv.constant0._Z28compute_cosine_kernel_matrixPdS_S_iddd:
	.zero		952


//--------------------- SYMBOLS --------------------------

	.type		.nv.reservedSmem.offset0,@object
	.size		.nv.reservedSmem.offset0,0x4
